	.headerflags	@"EF_CUDA_TEXMODE_UNIFIED EF_CUDA_64BIT_ADDRESS EF_CUDA_SM80 EF_CUDA_VIRTUAL_SM(EF_CUDA_SM80)"
	.elftype	@"ET_EXEC"


//--------------------- .nv.info                  --------------------------
	.section	.nv.info,"",@"SHT_CUDA_INFO"
	.align	4


	//----- nvinfo : EIATTR_REGCOUNT
	.align		4
        /*0000*/ 	.byte	0x04, 0x2f
        /*0002*/ 	.short	(.L_1 - .L_0)
	.align		4
.L_0:
        /*0004*/ 	.word	index@(matmul_kernel_01234567891011)
        /*0008*/ 	.word	0x000000ff


	//----- nvinfo : EIATTR_MAX_STACK_SIZE
	.align		4
.L_1:
        /*000c*/ 	.byte	0x04, 0x23
        /*000e*/ 	.short	(.L_3 - .L_2)
	.align		4
.L_2:
        /*0010*/ 	.word	index@(matmul_kernel_01234567891011)
        /*0014*/ 	.word	0x00000000


	//----- nvinfo : EIATTR_MIN_STACK_SIZE
	.align		4
.L_3:
        /*0018*/ 	.byte	0x04, 0x12
        /*001a*/ 	.short	(.L_5 - .L_4)
	.align		4
.L_4:
        /*001c*/ 	.word	index@(matmul_kernel_01234567891011)
        /*0020*/ 	.word	0x00000020


	//----- nvinfo : EIATTR_FRAME_SIZE
	.align		4
.L_5:
        /*0024*/ 	.byte	0x04, 0x11
        /*0026*/ 	.short	(.L_7 - .L_6)
	.align		4
.L_6:
        /*0028*/ 	.word	index@(matmul_kernel_01234567891011)
        /*002c*/ 	.word	0x00000020
.L_7:


//--------------------- .nv.info.matmul_kernel_01234567891011 --------------------------
	.section	.nv.info.matmul_kernel_01234567891011,"",@"SHT_CUDA_INFO"
	.align	4


	//----- nvinfo : EIATTR_CUDA_API_VERSION
	.align		4
        /*0000*/ 	.byte	0x04, 0x37
        /*0002*/ 	.short	(.L_9 - .L_8)
.L_8:
        /*0004*/ 	.word	0x00000079


	//----- nvinfo : EIATTR_SW2861232_WAR
	.align		4
.L_9:
        /*0008*/ 	.byte	0x01, 0x35
	.zero		2


	//----- nvinfo : EIATTR_PARAM_CBANK
	.align		4
        /*000c*/ 	.byte	0x04, 0x0a
        /*000e*/ 	.short	(.L_11 - .L_10)
	.align		4
.L_10:
        /*0010*/ 	.word	index@(.nv.constant0.matmul_kernel_01234567891011)
        /*0014*/ 	.short	0x0160
        /*0016*/ 	.short	0x003c


	//----- nvinfo : EIATTR_CBANK_PARAM_SIZE
	.align		4
.L_11:
        /*0018*/ 	.byte	0x03, 0x19
        /*001a*/ 	.short	0x003c


	//----- nvinfo : EIATTR_KPARAM_INFO
	.align		4
        /*001c*/ 	.byte	0x04, 0x17
        /*001e*/ 	.short	(.L_13 - .L_12)
.L_12:
        /*0020*/ 	.word	0x00000000
        /*0024*/ 	.short	0x000b
        /*0026*/ 	.short	0x0038
        /*0028*/ 	.byte	0x00, 0xf0, 0x11, 0x00


	//----- nvinfo : EIATTR_KPARAM_INFO
	.align		4
.L_13:
        /*002c*/ 	.byte	0x04, 0x17
        /*002e*/ 	.short	(.L_15 - .L_14)
.L_14:
        /*0030*/ 	.word	0x00000000
        /*0034*/ 	.short	0x000a
        /*0036*/ 	.short	0x0034
        /*0038*/ 	.byte	0x00, 0xf0, 0x11, 0x00


	//----- nvinfo : EIATTR_KPARAM_INFO
	.align		4
.L_15:
        /*003c*/ 	.byte	0x04, 0x17
        /*003e*/ 	.short	(.L_17 - .L_16)
.L_16:
        /*0040*/ 	.word	0x00000000
        /*0044*/ 	.short	0x0009
        /*0046*/ 	.short	0x0030
        /*0048*/ 	.byte	0x00, 0xf0, 0x11, 0x00


	//----- nvinfo : EIATTR_KPARAM_INFO
	.align		4
.L_17:
        /*004c*/ 	.byte	0x04, 0x17
        /*004e*/ 	.short	(.L_19 - .L_18)
.L_18:
        /*0050*/ 	.word	0x00000000
        /*0054*/ 	.short	0x0008
        /*0056*/ 	.short	0x002c
        /*0058*/ 	.byte	0x00, 0xf0, 0x11, 0x00


	//----- nvinfo : EIATTR_KPARAM_INFO
	.align		4
.L_19:
        /*005c*/ 	.byte	0x04, 0x17
        /*005e*/ 	.short	(.L_21 - .L_20)
.L_20:
        /*0060*/ 	.word	0x00000000
        /*0064*/ 	.short	0x0007
        /*0066*/ 	.short	0x0028
        /*0068*/ 	.byte	0x00, 0xf0, 0x11, 0x00


	//----- nvinfo : EIATTR_KPARAM_INFO
	.align		4
.L_21:
        /*006c*/ 	.byte	0x04, 0x17
        /*006e*/ 	.short	(.L_23 - .L_22)
.L_22:
        /*0070*/ 	.word	0x00000000
        /*0074*/ 	.short	0x0006
        /*0076*/ 	.short	0x0024
        /*0078*/ 	.byte	0x00, 0xf0, 0x11, 0x00


	//----- nvinfo : EIATTR_KPARAM_INFO
	.align		4
.L_23:
        /*007c*/ 	.byte	0x04, 0x17
        /*007e*/ 	.short	(.L_25 - .L_24)
.L_24:
        /*0080*/ 	.word	0x00000000
        /*0084*/ 	.short	0x0005
        /*0086*/ 	.short	0x0020
        /*0088*/ 	.byte	0x00, 0xf0, 0x11, 0x00


	//----- nvinfo : EIATTR_KPARAM_INFO
	.align		4
.L_25:
        /*008c*/ 	.byte	0x04, 0x17
        /*008e*/ 	.short	(.L_27 - .L_26)
.L_26:
        /*0090*/ 	.word	0x00000000
        /*0094*/ 	.short	0x0004
        /*0096*/ 	.short	0x001c
        /*0098*/ 	.byte	0x00, 0xf0, 0x11, 0x00


	//----- nvinfo : EIATTR_KPARAM_INFO
	.align		4
.L_27:
        /*009c*/ 	.byte	0x04, 0x17
        /*009e*/ 	.short	(.L_29 - .L_28)
.L_28:
        /*00a0*/ 	.word	0x00000000
        /*00a4*/ 	.short	0x0003
        /*00a6*/ 	.short	0x0018
        /*00a8*/ 	.byte	0x00, 0xf0, 0x11, 0x00


	//----- nvinfo : EIATTR_KPARAM_INFO
	.align		4
.L_29:
        /*00ac*/ 	.byte	0x04, 0x17
        /*00ae*/ 	.short	(.L_31 - .L_30)
.L_30:
        /*00b0*/ 	.word	0x00000000
        /*00b4*/ 	.short	0x0002
        /*00b6*/ 	.short	0x0010
        /*00b8*/ 	.byte	0x00, 0xf0, 0x21, 0x00


	//----- nvinfo : EIATTR_KPARAM_INFO
	.align		4
.L_31:
        /*00bc*/ 	.byte	0x04, 0x17
        /*00be*/ 	.short	(.L_33 - .L_32)
.L_32:
        /*00c0*/ 	.word	0x00000000
        /*00c4*/ 	.short	0x0001
        /*00c6*/ 	.short	0x0008
        /*00c8*/ 	.byte	0x00, 0xf0, 0x21, 0x00


	//----- nvinfo : EIATTR_KPARAM_INFO
	.align		4
.L_33:
        /*00cc*/ 	.byte	0x04, 0x17
        /*00ce*/ 	.short	(.L_35 - .L_34)
.L_34:
        /*00d0*/ 	.word	0x00000000
        /*00d4*/ 	.short	0x0000
        /*00d6*/ 	.short	0x0000
        /*00d8*/ 	.byte	0x00, 0xf0, 0x21, 0x00


	//----- nvinfo : EIATTR_MAXREG_COUNT
	.align		4
.L_35:
        /*00dc*/ 	.byte	0x03, 0x1b
        /*00de*/ 	.short	0x00ff


	//----- nvinfo : EIATTR_EXIT_INSTR_OFFSETS
	.align		4
        /*00e0*/ 	.byte	0x04, 0x1c
        /*00e2*/ 	.short	(.L_37 - .L_36)


	//   ....[0]....
.L_36:
        /*00e4*/ 	.word	0x000097d0


	//   ....[1]....
        /*00e8*/ 	.word	0x00009800


	//----- nvinfo : EIATTR_MAX_THREADS
	.align		4
.L_37:
        /*00ec*/ 	.byte	0x04, 0x05
        /*00ee*/ 	.short	(.L_39 - .L_38)
.L_38:
        /*00f0*/ 	.word	0x00000080
        /*00f4*/ 	.word	0x00000001
        /*00f8*/ 	.word	0x00000001
.L_39:


//--------------------- .nv.constant0.matmul_kernel_01234567891011 --------------------------
	.section	.nv.constant0.matmul_kernel_01234567891011,"a",@progbits
	.align	4
.nv.constant0.matmul_kernel_01234567891011:
	.zero		412


//--------------------- .text.matmul_kernel_01234567891011 --------------------------
	.section	.text.matmul_kernel_01234567891011,"ax",@progbits
	.sectionflags	@"SHF_BARRIERS=1"
	.sectioninfo	@"SHI_REGISTERS=255"
	.align	128
        .global         matmul_kernel_01234567891011
        .type           matmul_kernel_01234567891011,@function
        .size           matmul_kernel_01234567891011,(.L_x_4 - matmul_kernel_01234567891011)
        .other          matmul_kernel_01234567891011,@"STO_CUDA_ENTRY STV_DEFAULT"
matmul_kernel_01234567891011:
.text.matmul_kernel_01234567891011:
[----:B------:R-:W-:-:S03]  /*0000*/  IMAD.MOV.U32 R1, RZ, RZ, c[0x0][0x28] ;  /* 0x00000a00ff017624 */ /* 0x000fc600078e00ff */
[----:B------:R-:W-:Y:S01]  /*0010*/  IMAD.MOV.U32 R6, RZ, RZ, 0x7f ;  /* 0x0000007fff067424 */ /* 0x000fe200078e00ff */
[----:B------:R-:W0:Y:S01]  /*0020*/  S2R R5, SR_CTAID.X ;  /* 0x0000000000057919 */ /* 0x000e220000002500 */
[----:B------:R-:W-:Y:S01]  /*0030*/  IADD3 R1, R1, -0x20, RZ ;  /* 0xffffffe001017810 */ /* 0x000fe20007ffe0ff */
[----:B------:R-:W-:Y:S02]  /*0040*/  ULDC UR5, c[0x0][0x180] ;  /* 0x0000600000057ab9 */ /* 0x000fe40000000800 */
[----:B------:R-:W-:Y:S01]  /*0050*/  IADD3 R0, R6, c[0x0][0x17c], RZ ;  /* 0x00005f0006007a10 */ /* 0x000fe20007ffe0ff */
[----:B------:R-:W1:Y:S01]  /*0060*/  S2R R48, SR_TID.X ;  /* 0x0000000000307919 */ /* 0x000e620000002100 */
[----:B------:R-:W-:Y:S02]  /*0070*/  ULDC.64 UR6, c[0x0][0x118] ;  /* 0x0000460000067ab9 */ /* 0x000fe40000000a00 */
[----:B------:R-:W-:-:S04]  /*0080*/  SHF.R.S32.HI R3, RZ, 0x1f, R0 ;  /* 0x0000001fff037819 */ /* 0x000fc80000011400 */
[----:B------:R-:W-:-:S04]  /*0090*/  LEA.HI R3, R3, R0, RZ, 0x7 ;  /* 0x0000000003037211 */ /* 0x000fc800078f38ff */
[----:B------:R-:W-:-:S05]  /*00a0*/  SHF.R.S32.HI R3, RZ, 0x7, R3 ;  /* 0x00000007ff037819 */ /* 0x000fca0000011403 */
[----:B------:R-:W-:Y:S01]  /*00b0*/  IMAD.SHL.U32 R4, R3, 0x8, RZ ;  /* 0x0000000803047824 */ /* 0x000fe200078e00ff */
[----:B0-----:R-:W-:-:S04]  /*00c0*/  IABS R10, R5 ;  /* 0x00000005000a7213 */ /* 0x001fc80000000000 */
[-C--:B------:R-:W-:Y:S02]  /*00d0*/  IABS R7, R4.reuse ;  /* 0x0000000400077213 */ /* 0x080fe40000000000 */
[----:B------:R-:W-:Y:S02]  /*00e0*/  IABS R11, R4 ;  /* 0x00000004000b7213 */ /* 0x000fe40000000000 */
[----:B------:R-:W0:Y:S01]  /*00f0*/  I2F.RP R0, R7 ;  /* 0x0000000700007306 */ /* 0x000e220000209400 */
[C---:B-1----:R-:W-:Y:S02]  /*0100*/  LOP3.LUT R56, R48.reuse, 0x7f, RZ, 0xc0, !PT ;  /* 0x0000007f30387812 */ /* 0x042fe400078ec0ff */
[----:B------:R-:W-:Y:S02]  /*0110*/  LOP3.LUT R52, R48, 0x1f, RZ, 0xc0, !PT ;  /* 0x0000001f30347812 */ /* 0x000fe400078ec0ff */
[--C-:B------:R-:W-:Y:S02]  /*0120*/  SHF.R.U32.HI R58, RZ, 0x5, R48.reuse ;  /* 0x00000005ff3a7819 */ /* 0x100fe40000011630 */
[----:B------:R-:W-:Y:S01]  /*0130*/  SHF.R.U32.HI R54, RZ, 0x7, R48 ;  /* 0x00000007ff367819 */ /* 0x000fe20000011630 */
[----:B0-----:R-:W0:Y:S02]  /*0140*/  MUFU.RCP R0, R0 ;  /* 0x0000000000007308 */ /* 0x001e240000001000 */
[----:B0-----:R-:W-:Y:S01]  /*0150*/  IADD3 R2, R0, 0xffffffe, RZ ;  /* 0x0ffffffe00027810 */ /* 0x001fe20007ffe0ff */
[----:B------:R-:W-:-:S05]  /*0160*/  IMAD.MOV R0, RZ, RZ, -R11 ;  /* 0x000000ffff007224 */ /* 0x000fca00078e0a0b */
[----:B------:R0:W1:Y:S02]  /*0170*/  F2I.FTZ.U32.TRUNC.NTZ R3, R2 ;  /* 0x0000000200037305 */ /* 0x000064000021f000 */
[----:B0-----:R-:W-:Y:S02]  /*0180*/  IMAD.MOV.U32 R2, RZ, RZ, RZ ;  /* 0x000000ffff027224 */ /* 0x001fe400078e00ff */
[----:B-1----:R-:W-:-:S04]  /*0190*/  IMAD.MOV R8, RZ, RZ, -R3 ;  /* 0x000000ffff087224 */ /* 0x002fc800078e0a03 */
[----:B------:R-:W-:Y:S02]  /*01a0*/  IMAD R9, R8, R7, RZ ;  /* 0x0000000708097224 */ /* 0x000fe400078e02ff */
[----:B------:R-:W-:Y:S02]  /*01b0*/  IMAD.MOV.U32 R8, RZ, RZ, R10 ;  /* 0x000000ffff087224 */ /* 0x000fe400078e000a */
[----:B------:R-:W-:-:S06]  /*01c0*/  IMAD.HI.U32 R3, R3, R9, R2 ;  /* 0x0000000903037227 */ /* 0x000fcc00078e0002 */
[----:B------:R-:W-:-:S04]  /*01d0*/  IMAD.HI.U32 R3, R3, R8, RZ ;  /* 0x0000000803037227 */ /* 0x000fc800078e00ff */
[----:B------:R-:W-:-:S05]  /*01e0*/  IMAD R0, R3, R0, R8 ;  /* 0x0000000003007224 */ /* 0x000fca00078e0208 */
[----:B------:R-:W-:-:S13]  /*01f0*/  ISETP.GT.U32.AND P1, PT, R7, R0, PT ;  /* 0x000000000700720c */ /* 0x000fda0003f24070 */
[----:B------:R-:W-:Y:S01]  /*0200*/  @!P1 IMAD.IADD R0, R0, 0x1, -R7 ;  /* 0x0000000100009824 */ /* 0x000fe200078e0a07 */
[----:B------:R-:W-:Y:S02]  /*0210*/  @!P1 IADD3 R3, R3, 0x1, RZ ;  /* 0x0000000103039810 */ /* 0x000fe40007ffe0ff */
[----:B------:R-:W-:Y:S02]  /*0220*/  ISETP.NE.AND P1, PT, R4, RZ, PT ;  /* 0x000000ff0400720c */ /* 0x000fe40003f25270 */
[----:B------:R-:W-:Y:S02]  /*0230*/  ISETP.GE.U32.AND P0, PT, R0, R7, PT ;  /* 0x000000070000720c */ /* 0x000fe40003f06070 */
[----:B------:R-:W-:-:S04]  /*0240*/  LOP3.LUT R0, R5, R4, RZ, 0x3c, !PT ;  /* 0x0000000405007212 */ /* 0x000fc800078e3cff */
[----:B------:R-:W-:Y:S02]  /*0250*/  ISETP.GE.AND P2, PT, R0, RZ, PT ;  /* 0x000000ff0000720c */ /* 0x000fe40003f46270 */
[----:B------:R-:W-:-:S05]  /*0260*/  IADD3 R0, R6, c[0x0][0x178], RZ ;  /* 0x00005e0006007a10 */ /* 0x000fca0007ffe0ff */
[----:B------:R-:W-:-:S05]  /*0270*/  @P0 IADD3 R3, R3, 0x1, RZ ;  /* 0x0000000103030810 */ /* 0x000fca0007ffe0ff */
[----:B------:R-:W-:Y:S01]  /*0280*/  IMAD.MOV.U32 R9, RZ, RZ, R3 ;  /* 0x000000ffff097224 */ /* 0x000fe200078e0003 */
[----:B------:R-:W-:-:S03]  /*0290*/  SHF.R.S32.HI R3, RZ, 0x1f, R0 ;  /* 0x0000001fff037819 */ /* 0x000fc60000011400 */
[----:B------:R-:W-:Y:S01]  /*02a0*/  @!P2 IMAD.MOV R9, RZ, RZ, -R9 ;  /* 0x000000ffff09a224 */ /* 0x000fe200078e0a09 */
[----:B------:R-:W-:Y:S02]  /*02b0*/  @!P1 LOP3.LUT R9, RZ, R4, RZ, 0x33, !PT ;  /* 0x00000004ff099212 */ /* 0x000fe400078e33ff */
[----:B------:R-:W-:Y:S02]  /*02c0*/  LEA.HI R3, R3, R0, RZ, 0x7 ;  /* 0x0000000003037211 */ /* 0x000fe400078f38ff */
[----:B------:R-:W-:Y:S01]  /*02d0*/  ISETP.GE.AND P2, PT, R5, RZ, PT ;  /* 0x000000ff0500720c */ /* 0x000fe20003f46270 */
[----:B------:R-:W-:Y:S02]  /*02e0*/  IMAD.SHL.U32 R10, R9, 0x8, RZ ;  /* 0x00000008090a7824 */ /* 0x000fe400078e00ff */
[----:B------:R-:W-:-:S03]  /*02f0*/  IMAD.MOV R6, RZ, RZ, -R9 ;  /* 0x000000ffff067224 */ /* 0x000fc600078e0a09 */
[----:B------:R-:W-:Y:S01]  /*0300*/  LEA.HI.SX32 R3, R3, -R10, 0x19 ;  /* 0x8000000a03037211 */ /* 0x000fe200078fcaff */
[----:B------:R-:W-:-:S03]  /*0310*/  IMAD R4, R4, R6, R5 ;  /* 0x0000000604047224 */ /* 0x000fc600078e0205 */
[----:B------:R-:W-:-:S04]  /*0320*/  IMNMX R11, R3, 0x8, PT ;  /* 0x00000008030b7817 */ /* 0x000fc80003800200 */
[-C--:B------:R-:W-:Y:S02]  /*0330*/  IABS R7, R11.reuse ;  /* 0x0000000b00077213 */ /* 0x080fe40000000000 */
[----:B------:R-:W-:Y:S02]  /*0340*/  IABS R6, R11 ;  /* 0x0000000b00067213 */ /* 0x000fe40000000000 */
[----:B------:R-:W0:Y:S08]  /*0350*/  I2F.RP R0, R7 ;  /* 0x0000000700007306 */ /* 0x000e300000209400 */
[----:B0-----:R-:W0:Y:S02]  /*0360*/  MUFU.RCP R0, R0 ;  /* 0x0000000000007308 */ /* 0x001e240000001000 */
[----:B0-----:R-:W-:-:S06]  /*0370*/  IADD3 R2, R0, 0xffffffe, RZ ;  /* 0x0ffffffe00027810 */ /* 0x001fcc0007ffe0ff */
[----:B------:R0:W1:Y:S02]  /*0380*/  F2I.FTZ.U32.TRUNC.NTZ R3, R2 ;  /* 0x0000000200037305 */ /* 0x000064000021f000 */
[----:B0-----:R-:W-:Y:S02]  /*0390*/  IMAD.MOV.U32 R2, RZ, RZ, RZ ;  /* 0x000000ffff027224 */ /* 0x001fe400078e00ff */
[----:B-1----:R-:W-:-:S04]  /*03a0*/  IMAD.MOV R12, RZ, RZ, -R3 ;  /* 0x000000ffff0c7224 */ /* 0x002fc800078e0a03 */
[----:B------:R-:W-:Y:S01]  /*03b0*/  IMAD R9, R12, R7, RZ ;  /* 0x000000070c097224 */ /* 0x000fe200078e02ff */
[----:B------:R-:W-:Y:S02]  /*03c0*/  IABS R12, R4 ;  /* 0x00000004000c7213 */ /* 0x000fe40000000000 */
[----:B------:R-:W-:Y:S01]  /*03d0*/  LOP3.LUT R4, R4, R11, RZ, 0x3c, !PT ;  /* 0x0000000b04047212 */ /* 0x000fe200078e3cff */
[----:B------:R-:W-:-:S03]  /*03e0*/  IMAD.HI.U32 R3, R3, R9, R2 ;  /* 0x0000000903037227 */ /* 0x000fc600078e0002 */
[----:B------:R-:W-:Y:S01]  /*03f0*/  ISETP.GE.AND P4, PT, R4, RZ, PT ;  /* 0x000000ff0400720c */ /* 0x000fe20003f86270 */
[----:B------:R-:W-:Y:S02]  /*0400*/  IMAD.MOV R9, RZ, RZ, -R6 ;  /* 0x000000ffff097224 */ /* 0x000fe400078e0a06 */
[----:B------:R-:W-:Y:S02]  /*0410*/  IMAD.MOV.U32 R6, RZ, RZ, R12 ;  /* 0x000000ffff067224 */ /* 0x000fe400078e000c */
[----:B------:R-:W-:-:S04]  /*0420*/  IMAD.HI.U32 R0, R3, R8, RZ ;  /* 0x0000000803007227 */ /* 0x000fc800078e00ff */
[----:B------:R-:W-:-:S04]  /*0430*/  IMAD.HI.U32 R2, R3, R6, RZ ;  /* 0x0000000603027227 */ /* 0x000fc800078e00ff */
[-C--:B------:R-:W-:Y:S02]  /*0440*/  IMAD R0, R0, R9.reuse, R8 ;  /* 0x0000000900007224 */ /* 0x080fe400078e0208 */
[----:B------:R-:W-:Y:S02]  /*0450*/  IMAD R3, R2, R9, R6 ;  /* 0x0000000902037224 */ /* 0x000fe400078e0206 */
[----:B------:R-:W-:Y:S01]  /*0460*/  IMAD.MOV.U32 R6, RZ, RZ, c[0x0][0x180] ;  /* 0x00006000ff067624 */ /* 0x000fe200078e00ff */
[C---:B------:R-:W-:Y:S02]  /*0470*/  ISETP.GT.U32.AND P0, PT, R7.reuse, R0, PT ;  /* 0x000000000700720c */ /* 0x040fe40003f04070 */
[----:B------:R-:W-:Y:S02]  /*0480*/  ISETP.GT.U32.AND P3, PT, R7, R3, PT ;  /* 0x000000030700720c */ /* 0x000fe40003f64070 */
[----:B------:R-:W-:-:S09]  /*0490*/  IADD3 R6, R6, 0x1f, RZ ;  /* 0x0000001f06067810 */ /* 0x000fd20007ffe0ff */
[--C-:B------:R-:W-:Y:S02]  /*04a0*/  @!P0 IMAD.IADD R0, R0, 0x1, -R7.reuse ;  /* 0x0000000100008824 */ /* 0x100fe400078e0a07 */
[----:B------:R-:W-:Y:S01]  /*04b0*/  @!P3 IMAD.IADD R3, R3, 0x1, -R7 ;  /* 0x000000010303b824 */ /* 0x000fe200078e0a07 */
[----:B------:R-:W-:Y:S02]  /*04c0*/  @!P3 IADD3 R2, R2, 0x1, RZ ;  /* 0x000000010202b810 */ /* 0x000fe40007ffe0ff */
[----:B------:R-:W-:Y:S02]  /*04d0*/  ISETP.GT.U32.AND P1, PT, R7, R0, PT ;  /* 0x000000000700720c */ /* 0x000fe40003f24070 */
[----:B------:R-:W-:Y:S02]  /*04e0*/  ISETP.GE.U32.AND P0, PT, R3, R7, PT ;  /* 0x000000070300720c */ /* 0x000fe40003f06070 */
[----:B------:R-:W-:-:S09]  /*04f0*/  LOP3.LUT R3, RZ, R11, RZ, 0x33, !PT ;  /* 0x0000000bff037212 */ /* 0x000fd200078e33ff */
[----:B------:R-:W-:Y:S02]  /*0500*/  @!P1 IMAD.IADD R0, R0, 0x1, -R7 ;  /* 0x0000000100009824 */ /* 0x000fe400078e0a07 */
[----:B------:R-:W-:Y:S02]  /*0510*/  @P0 IADD3 R2, R2, 0x1, RZ ;  /* 0x0000000102020810 */ /* 0x000fe40007ffe0ff */
[----:B------:R-:W-:Y:S01]  /*0520*/  @!P2 IMAD.MOV R0, RZ, RZ, -R0 ;  /* 0x000000ffff00a224 */ /* 0x000fe200078e0a00 */
[----:B------:R-:W-:Y:S02]  /*0530*/  ISETP.NE.AND P0, PT, R11, RZ, PT ;  /* 0x000000ff0b00720c */ /* 0x000fe40003f05270 */
[----:B------:R-:W-:Y:S02]  /*0540*/  @!P4 IMAD.MOV R2, RZ, RZ, -R2 ;  /* 0x000000ffff02c224 */ /* 0x000fe400078e0a02 */
[----:B------:R-:W-:-:S03]  /*0550*/  SEL R0, R3, R0, !P0 ;  /* 0x0000000003007207 */ /* 0x000fc60004000000 */
[----:B------:R-:W-:Y:S02]  /*0560*/  SEL R2, R3, R2, !P0 ;  /* 0x0000000203027207 */ /* 0x000fe40004000000 */
[----:B------:R-:W-:Y:S01]  /*0570*/  IMAD.IADD R0, R10, 0x1, R0 ;  /* 0x000000010a007824 */ /* 0x000fe200078e0200 */
[----:B------:R-:W-:Y:S02]  /*0580*/  ISETP.GT.AND P0, PT, R6, 0x1f, PT ;  /* 0x0000001f0600780c */ /* 0x000fe40003f04270 */
[----:B------:R-:W-:Y:S02]  /*0590*/  IMAD.SHL.U32 R55, R2, 0x80, RZ ;  /* 0x0000008002377824 */ /* 0x000fe400078e00ff */
[----:B------:R-:W-:-:S05]  /*05a0*/  IMAD R50, R0, 0x80, R56 ;  /* 0x0000008000327824 */ /* 0x000fca00078e0238 */
[----:B------:R0:W-:Y:S04]  /*05b0*/  STL [R1+0x14], R50 ;  /* 0x0000143201007387 */ /* 0x0001e80000100800 */
[----:B------:R0:W-:Y:S01]  /*05c0*/  STL [R1+0x10], R55 ;  /* 0x0000103701007387 */ /* 0x0001e20000100800 */
[----:B------:R-:W-:Y:S05]  /*05d0*/  @P0 BRA `(.L_x_0) ;  /* 0x0000043000000947 */ /* 0x000fea0003800000 */
[----:B------:R-:W-:Y:S01]  /*05e0*/  SHF.R.U32.HI R0, RZ, 0x3, R48 ;  /* 0x00000003ff007819 */ /* 0x000fe20000011630 */
[----:B------:R-:W-:Y:S01]  /*05f0*/  CS2R R44, SRZ ;  /* 0x00000000002c7805 */ /* 0x000fe2000001ff00 */
[----:B------:R-:W-:Y:S01]  /*0600*/  CS2R R46, SRZ ;  /* 0x00000000002e7805 */ /* 0x000fe2000001ff00 */
[----:B------:R-:W-:Y:S01]  /*0610*/  CS2R R40, SRZ ;  /* 0x0000000000287805 */ /* 0x000fe2000001ff00 */
[----:B------:R-:W-:Y:S01]  /*0620*/  CS2R R42, SRZ ;  /* 0x00000000002a7805 */ /* 0x000fe2000001ff00 */
[----:B------:R1:W-:Y:S01]  /*0630*/  STL [R1+0x18], R0 ;  /* 0x0000180001007387 */ /* 0x0003e20000100800 */
[----:B------:R-:W-:Y:S01]  /*0640*/  CS2R R36, SRZ ;  /* 0x0000000000247805 */ /* 0x000fe2000001ff00 */
        /* <DEDUP_REMOVED lines=59> */
[----:B------:R-:W-:Y:S05]  /*0a00*/  BRA `(.L_x_1) ;  /* 0x00004ad000007947 */ /* 0x000fea0003800000 */
.L_x_0:
[----:B------:R-:W-:Y:S01]  /*0a10*/  IABS R2, c[0x0][0x17c] ;  /* 0x00005f0000027a13 */ /* 0x000fe20000000000 */
[----:B------:R-:W-:Y:S01]  /*0a20*/  IMAD R223, R52, c[0x0][0x18c], RZ ;  /* 0x0000630034df7a24 */ /* 0x000fe200078e02ff */
[----:B------:R-:W-:Y:S01]  /*0a30*/  LOP3.LUT R26, R55, 0x7f, R58, 0xf8, !PT ;  /* 0x0000007f371a7812 */ /* 0x000fe200078ef83a */
[----:B------:R-:W-:Y:S01]  /*0a40*/  CS2R R72, SRZ ;  /* 0x0000000000487805 */ /* 0x000fe2000001ff00 */
[----:B------:R-:W1:Y:S01]  /*0a50*/  I2F.RP R0, R2 ;  /* 0x0000000200007306 */ /* 0x000e620000209400 */
[----:B------:R-:W-:Y:S01]  /*0a60*/  IABS R71, c[0x0][0x178] ;  /* 0x00005e0000477a13 */ /* 0x000fe20000000000 */
[----:B------:R-:W-:Y:S01]  /*0a70*/  CS2R R74, SRZ ;  /* 0x00000000004a7805 */ /* 0x000fe2000001ff00 */
[C---:B------:R-:W-:Y:S01]  /*0a80*/  IADD3 R3, R26.reuse, 0x7c, RZ ;  /* 0x0000007c1a037810 */ /* 0x040fe20007ffe0ff */
[----:B------:R-:W-:Y:S01]  /*0a90*/  CS2R R76, SRZ ;  /* 0x00000000004c7805 */ /* 0x000fe2000001ff00 */
[C---:B------:R-:W-:Y:S01]  /*0aa0*/  IADD3 R10, R26.reuse, 0x74, RZ ;  /* 0x000000741a0a7810 */ /* 0x040fe20007ffe0ff */
[----:B------:R-:W-:Y:S01]  /*0ab0*/  CS2R R78, SRZ ;  /* 0x00000000004e7805 */ /* 0x000fe2000001ff00 */
[----:B------:R-:W-:Y:S01]  /*0ac0*/  IABS R9, R3 ;  /* 0x0000000300097213 */ /* 0x000fe20000000000 */
[----:B------:R-:W-:Y:S01]  /*0ad0*/  CS2R R80, SRZ ;  /* 0x0000000000507805 */ /* 0x000fe2000001ff00 */
[C---:B------:R-:W-:Y:S01]  /*0ae0*/  IADD3 R14, R26.reuse, 0x6c, RZ ;  /* 0x0000006c1a0e7810 */ /* 0x040fe20007ffe0ff */
[----:B------:R-:W-:Y:S01]  /*0af0*/  CS2R R82, SRZ ;  /* 0x0000000000527805 */ /* 0x000fe2000001ff00 */
[----:B------:R-:W-:Y:S01]  /*0b00*/  ISETP.GE.AND P6, PT, R3, RZ, PT ;  /* 0x000000ff0300720c */ /* 0x000fe20003fc6270 */
[----:B------:R-:W-:Y:S01]  /*0b10*/  CS2R R84, SRZ ;  /* 0x0000000000547805 */ /* 0x000fe2000001ff00 */
[----:B------:R-:W-:Y:S01]  /*0b20*/  IABS R8, R14 ;  /* 0x0000000e00087213 */ /* 0x000fe20000000000 */
[----:B------:R-:W-:Y:S01]  /*0b30*/  CS2R R86, SRZ ;  /* 0x0000000000567805 */ /* 0x000fe2000001ff00 */
[----:B------:R-:W-:Y:S01]  /*0b40*/  IADD3 R12, R26, 0x70, RZ ;  /* 0x000000701a0c7810 */ /* 0x000fe20007ffe0ff */
[----:B-1----:R-:W1:Y:S01]  /*0b50*/  MUFU.RCP R0, R0 ;  /* 0x0000000000007308 */ /* 0x002e620000001000 */
[----:B------:R-:W-:Y:S01]  /*0b60*/  ISETP.GE.AND P2, PT, R10, RZ, PT ;  /* 0x000000ff0a00720c */ /* 0x000fe20003f46270 */
[----:B------:R-:W-:Y:S01]  /*0b70*/  CS2R R88, SRZ ;  /* 0x0000000000587805 */ /* 0x000fe2000001ff00 */
[----:B------:R-:W-:Y:S01]  /*0b80*/  IABS R13, R12 ;  /* 0x0000000c000d7213 */ /* 0x000fe20000000000 */
[----:B------:R-:W-:Y:S01]  /*0b90*/  CS2R R90, SRZ ;  /* 0x00000000005a7805 */ /* 0x000fe2000001ff00 */
[----:B------:R-:W-:Y:S01]  /*0ba0*/  ISETP.GE.AND P4, PT, R12, RZ, PT ;  /* 0x000000ff0c00720c */ /* 0x000fe20003f86270 */
[----:B------:R-:W-:Y:S01]  /*0bb0*/  CS2R R92, SRZ ;  /* 0x00000000005c7805 */ /* 0x000fe2000001ff00 */
[C---:B------:R-:W-:Y:S01]  /*0bc0*/  IADD3 R12, R26.reuse, 0x68, RZ ;  /* 0x000000681a0c7810 */ /* 0x040fe20007ffe0ff */
[----:B------:R-:W-:Y:S01]  /*0bd0*/  CS2R R94, SRZ ;  /* 0x00000000005e7805 */ /* 0x000fe2000001ff00 */
[C---:B------:R-:W-:Y:S01]  /*0be0*/  IADD3 R15, R26.reuse, 0x64, RZ ;  /* 0x000000641a0f7810 */ /* 0x040fe20007ffe0ff */
[----:B------:R-:W-:Y:S01]  /*0bf0*/  CS2R R96, SRZ ;  /* 0x0000000000607805 */ /* 0x000fe2000001ff00 */
[C---:B------:R-:W-:Y:S01]  /*0c00*/  IADD3 R16, R26.reuse, 0x60, RZ ;  /* 0x000000601a107810 */ /* 0x040fe20007ffe0ff */
[----:B------:R-:W-:Y:S01]  /*0c10*/  CS2R R98, SRZ ;  /* 0x0000000000627805 */ /* 0x000fe2000001ff00 */
[C---:B------:R-:W-:Y:S01]  /*0c20*/  IADD3 R20, R26.reuse, 0x50, RZ ;  /* 0x000000501a147810 */ /* 0x040fe20007ffe0ff */
[----:B------:R-:W-:Y:S01]  /*0c30*/  CS2R R100, SRZ ;  /* 0x0000000000647805 */ /* 0x000fe2000001ff00 */
[----:B------:R-:W-:Y:S01]  /*0c40*/  IADD3 R21, R26, 0x4c, RZ ;  /* 0x0000004c1a157810 */ /* 0x000fe20007ffe0ff */
[----:B------:R-:W-:Y:S01]  /*0c50*/  CS2R R102, SRZ ;  /* 0x0000000000667805 */ /* 0x000fe2000001ff00 */
[----:B-1----:R-:W-:Y:S01]  /*0c60*/  IADD3 R4, R0, 0xffffffe, RZ ;  /* 0x0ffffffe00047810 */ /* 0x002fe20007ffe0ff */
[----:B------:R-:W-:Y:S01]  /*0c70*/  CS2R R104, SRZ ;  /* 0x0000000000687805 */ /* 0x000fe2000001ff00 */
[C---:B------:R-:W-:Y:S01]  /*0c80*/  IADD3 R22, R26.reuse, 0x48, RZ ;  /* 0x000000481a167810 */ /* 0x040fe20007ffe0ff */
[----:B------:R-:W-:Y:S01]  /*0c90*/  CS2R R106, SRZ ;  /* 0x00000000006a7805 */ /* 0x000fe2000001ff00 */
[----:B------:R1:W2:Y:S01]  /*0ca0*/  F2I.FTZ.U32.TRUNC.NTZ R5, R4 ;  /* 0x0000000400057305 */ /* 0x0002a2000021f000 */
[C---:B------:R-:W-:Y:S01]  /*0cb0*/  IADD3 R24, R26.reuse, 0x34, RZ ;  /* 0x000000341a187810 */ /* 0x040fe20007ffe0ff */
[----:B------:R-:W-:Y:S01]  /*0cc0*/  CS2R R108, SRZ ;  /* 0x00000000006c7805 */ /* 0x000fe2000001ff00 */
[----:B------:R-:W-:Y:S01]  /*0cd0*/  IABS R19, R22 ;  /* 0x0000001600137213 */ /* 0x000fe20000000000 */
[----:B------:R-:W-:Y:S01]  /*0ce0*/  CS2R R110, SRZ ;  /* 0x00000000006e7805 */ /* 0x000fe2000001ff00 */
[C---:B------:R-:W-:Y:S01]  /*0cf0*/  IADD3 R28, R26.reuse, 0x30, RZ ;  /* 0x000000301a1c7810 */ /* 0x040fe20007ffe0ff */
[----:B------:R-:W-:Y:S01]  /*0d00*/  CS2R R112, SRZ ;  /* 0x0000000000707805 */ /* 0x000fe2000001ff00 */
[----:B------:R-:W-:Y:S01]  /*0d10*/  IABS R31, R24 ;  /* 0x00000018001f7213 */ /* 0x000fe20000000000 */
[----:B------:R-:W-:Y:S01]  /*0d20*/  CS2R R114, SRZ ;  /* 0x0000000000727805 */ /* 0x000fe2000001ff00 */
[----:B-1----:R-:W-:Y:S01]  /*0d30*/  IMAD.MOV.U32 R4, RZ, RZ, RZ ;  /* 0x000000ffff047224 */ /* 0x002fe200078e00ff */
[----:B------:R-:W-:Y:S01]  /*0d40*/  IABS R33, R28 ;  /* 0x0000001c00217213 */ /* 0x000fe20000000000 */
[----:B------:R-:W-:Y:S01]  /*0d50*/  CS2R R116, SRZ ;  /* 0x0000000000747805 */ /* 0x000fe2000001ff00 */
[C---:B------:R-:W-:Y:S01]  /*0d60*/  IADD3 R32, R26.reuse, 0x28, RZ ;  /* 0x000000281a207810 */ /* 0x040fe20007ffe0ff */
[----:B------:R-:W-:Y:S01]  /*0d70*/  CS2R R118, SRZ ;  /* 0x0000000000767805 */ /* 0x000fe2000001ff00 */
[C---:B------:R-:W-:Y:S01]  /*0d80*/  IADD3 R34, R26.reuse, 0x24, RZ ;  /* 0x000000241a227810 */ /* 0x040fe20007ffe0ff */
[----:B------:R-:W-:Y:S01]  /*0d90*/  CS2R R120, SRZ ;  /* 0x0000000000787805 */ /* 0x000fe2000001ff00 */
[--C-:B--2---:R-:W-:Y:S01]  /*0da0*/  IMAD.MOV R7, RZ, RZ, -R5.reuse ;  /* 0x000000ffff077224 */ /* 0x104fe200078e0a05 */
[----:B------:R-:W-:Y:S01]  /*0db0*/  IABS R37, R32 ;  /* 0x0000002000257213 */ /* 0x000fe20000000000 */
[----:B------:R-:W-:Y:S01]  /*0dc0*/  CS2R R122, SRZ ;  /* 0x00000000007a7805 */ /* 0x000fe2000001ff00 */
[----:B------:R-:W-:Y:S01]  /*0dd0*/  IABS R39, R34 ;  /* 0x0000002200277213 */ /* 0x000fe20000000000 */
[----:B------:R-:W-:Y:S01]  /*0de0*/  IMAD R7, R7, R2, RZ ;  /* 0x0000000207077224 */ /* 0x000fe200078e02ff */
[C---:B------:R-:W-:Y:S01]  /*0df0*/  IADD3 R30, R26.reuse, 0x2c, RZ ;  /* 0x0000002c1a1e7810 */ /* 0x040fe20007ffe0ff */
[----:B------:R-:W-:Y:S01]  /*0e00*/  CS2R R124, SRZ ;  /* 0x00000000007c7805 */ /* 0x000fe2000001ff00 */
[C---:B------:R-:W-:Y:S01]  /*0e10*/  IADD3 R36, R26.reuse, 0x20, RZ ;  /* 0x000000201a247810 */ /* 0x040fe20007ffe0ff */
[----:B------:R-:W-:Y:S01]  /*0e20*/  IMAD.HI.U32 R18, R5, R7, R4 ;  /* 0x0000000705127227 */ /* 0x000fe200078e0004 */
[----:B------:R-:W-:Y:S01]  /*0e30*/  SHF.R.S32.HI R7, RZ, 0x1f, R6 ;  /* 0x0000001fff077819 */ /* 0x000fe20000011406 */
[----:B------:R-:W-:Y:S01]  /*0e40*/  CS2R R126, SRZ ;  /* 0x00000000007e7805 */ /* 0x000fe2000001ff00 */
[----:B------:R-:W-:Y:S01]  /*0e50*/  IADD3 R5, R26, 0x78, RZ ;  /* 0x000000781a057810 */ /* 0x000fe20007ffe0ff */
[----:B------:R-:W-:Y:S01]  /*0e60*/  CS2R R128, SRZ ;  /* 0x0000000000807805 */ /* 0x000fe2000001ff00 */
[----:B------:R-:W-:Y:S01]  /*0e70*/  IABS R35, R30 ;  /* 0x0000001e00237213 */ /* 0x000fe20000000000 */
[----:B------:R-:W-:Y:S01]  /*0e80*/  IMAD.HI.U32 R0, R18, R9, RZ ;  /* 0x0000000912007227 */ /* 0x000fe200078e00ff */
[----:B------:R-:W-:Y:S01]  /*0e90*/  IABS R11, R5 ;  /* 0x00000005000b7213 */ /* 0x000fe20000000000 */
[----:B------:R-:W-:Y:S01]  /*0ea0*/  CS2R R130, SRZ ;  /* 0x0000000000827805 */ /* 0x000fe2000001ff00 */
[----:B------:R-:W-:Y:S01]  /*0eb0*/  ISETP.GE.AND P0, PT, R5, RZ, PT ;  /* 0x000000ff0500720c */ /* 0x000fe20003f06270 */
[----:B------:R-:W-:Y:S01]  /*0ec0*/  IMAD.MOV R4, RZ, RZ, -R0 ;  /* 0x000000ffff047224 */ /* 0x000fe200078e0a00 */
[----:B------:R-:W-:Y:S01]  /*0ed0*/  LEA.HI R0, R7, R6, RZ, 0x5 ;  /* 0x0000000607007211 */ /* 0x000fe200078f28ff */
[----:B------:R-:W-:Y:S01]  /*0ee0*/  IMAD.MOV.U32 R5, RZ, RZ, R8 ;  /* 0x000000ffff057224 */ /* 0x000fe200078e0008 */
[----:B------:R-:W-:Y:S01]  /*0ef0*/  IABS R41, R36 ;  /* 0x0000002400297213 */ /* 0x000fe20000000000 */
[----:B------:R-:W-:Y:S01]  /*0f00*/  IMAD R6, R2, R4, R9 ;  /* 0x0000000402067224 */ /* 0x000fe200078e0209 */
[----:B------:R-:W-:Y:S01]  /*0f10*/  IABS R9, R10 ;  /* 0x0000000a00097213 */ /* 0x000fe20000000000 */
[----:B------:R-:W-:Y:S01]  /*0f20*/  IMAD.HI.U32 R4, R18, R11, RZ ;  /* 0x0000000b12047227 */ /* 0x000fe200078e00ff */
[----:B------:R-:W-:Y:S01]  /*0f30*/  IADD3 R38, R26, 0x1c, RZ ;  /* 0x0000001c1a267810 */ /* 0x000fe20007ffe0ff */
[----:B------:R-:W-:Y:S01]  /*0f40*/  CS2R R152, SRZ ;  /* 0x0000000000987805 */ /* 0x000fe2000001ff00 */
[----:B------:R-:W-:Y:S01]  /*0f50*/  ISETP.GT.U32.AND P1, PT, R2, R6, PT ;  /* 0x000000060200720c */ /* 0x000fe20003f24070 */
[----:B------:R-:W-:Y:S01]  /*0f60*/  IMAD.MOV R4, RZ, RZ, -R4 ;  /* 0x000000ffff047224 */ /* 0x000fe200078e0a04 */
[----:B------:R-:W-:Y:S01]  /*0f70*/  IABS R43, R38 ;  /* 0x00000026002b7213 */ /* 0x000fe20000000000 */
[----:B------:R-:W-:Y:S01]  /*0f80*/  IMAD.HI.U32 R3, R18, R9, RZ ;  /* 0x0000000912037227 */ /* 0x000fe200078e00ff */
[C---:B------:R-:W-:Y:S01]  /*0f90*/  IADD3 R40, R26.reuse, 0x10, RZ ;  /* 0x000000101a287810 */ /* 0x040fe20007ffe0ff */
[----:B------:R-:W-:Y:S01]  /*0fa0*/  CS2R R154, SRZ ;  /* 0x00000000009a7805 */ /* 0x000fe2000001ff00 */
[----:B------:R-:W-:Y:S01]  /*0fb0*/  IADD3 R44, R26, 0x8, RZ ;  /* 0x000000081a2c7810 */ /* 0x000fe20007ffe0ff */
[----:B------:R-:W-:Y:S01]  /*0fc0*/  IMAD R7, R2, R4, R11 ;  /* 0x0000000402077224 */ /* 0x000fe200078e020b */
[----:B------:R-:W-:Y:S01]  /*0fd0*/  IABS R11, R12 ;  /* 0x0000000c000b7213 */ /* 0x000fe20000000000 */
[----:B------:R-:W-:Y:S01]  /*0fe0*/  IMAD.MOV R8, RZ, RZ, -R3 ;  /* 0x000000ffff087224 */ /* 0x000fe200078e0a03 */
[----:B------:R-:W-:Y:S01]  /*0ff0*/  IABS R49, R40 ;  /* 0x0000002800317213 */ /* 0x000fe20000000000 */
[----:B------:R-:W-:Y:S01]  /*1000*/  IMAD.HI.U32 R4, R18, R5, RZ ;  /* 0x0000000512047227 */ /* 0x000fe200078e00ff */
[----:B------:R-:W-:Y:S01]  /*1010*/  ISETP.GT.U32.AND P3, PT, R2, R7, PT ;  /* 0x000000070200720c */ /* 0x000fe20003f64070 */
[----:B------:R-:W-:Y:S01]  /*1020*/  CS2R R132, SRZ ;  /* 0x0000000000847805 */ /* 0x000fe2000001ff00 */
[----:B------:R-:W-:Y:S01]  /*1030*/  IADD3 R42, R26, 0xc, RZ ;  /* 0x0000000c1a2a7810 */ /* 0x000fe20007ffe0ff */
[----:B------:R-:W-:Y:S01]  /*1040*/  @!P1 IMAD.IADD R6, R6, 0x1, -R2 ;  /* 0x0000000106069824 */ /* 0x000fe200078e0a02 */
[----:B------:R-:W-:Y:S01]  /*1050*/  IABS R53, R44 ;  /* 0x0000002c00357213 */ /* 0x000fe20000000000 */
[C---:B------:R-:W-:Y:S01]  /*1060*/  IMAD R8, R2.reuse, R8, R9 ;  /* 0x0000000802087224 */ /* 0x040fe200078e0209 */
[----:B------:R-:W-:Y:S01]  /*1070*/  IABS R51, R42 ;  /* 0x0000002a00337213 */ /* 0x000fe20000000000 */
[----:B------:R-:W-:Y:S01]  /*1080*/  IMAD.MOV R4, RZ, RZ, -R4 ;  /* 0x000000ffff047224 */ /* 0x000fe200078e0a04 */
[----:B------:R-:W-:Y:S01]  /*1090*/  ISETP.GT.U32.AND P5, PT, R2, R6, PT ;  /* 0x000000060200720c */ /* 0x000fe20003fa4070 */
[----:B------:R-:W-:Y:S01]  /*10a0*/  IMAD.HI.U32 R3, R18, R13, RZ ;  /* 0x0000000d12037227 */ /* 0x000fe200078e00ff */
[C---:B------:R-:W-:Y:S01]  /*10b0*/  ISETP.GT.U32.AND P1, PT, R2.reuse, R8, PT ;  /* 0x000000080200720c */ /* 0x040fe20003f24070 */
[----:B------:R-:W-:Y:S01]  /*10c0*/  CS2R R134, SRZ ;  /* 0x0000000000867805 */ /* 0x000fe2000001ff00 */
[----:B------:R-:W-:Y:S01]  /*10d0*/  IABS R57, R26 ;  /* 0x0000001a00397213 */ /* 0x000fe20000000000 */
[----:B------:R-:W-:Y:S01]  /*10e0*/  IMAD R9, R2, R4, R5 ;  /* 0x0000000402097224 */ /* 0x000fe200078e0205 */
[----:B------:R-:W-:Y:S01]  /*10f0*/  IABS R5, R15 ;  /* 0x0000000f00057213 */ /* 0x000fe20000000000 */
[----:B------:R-:W-:Y:S01]  /*1100*/  @!P3 IMAD.IADD R7, R7, 0x1, -R2 ;  /* 0x000000010707b824 */ /* 0x000fe200078e0a02 */
[----:B------:R-:W-:Y:S01]  /*1110*/  SHF.R.U32.HI R61, RZ, 0x1, R48 ;  /* 0x00000001ff3d7819 */ /* 0x000fe20000011630 */
[----:B------:R-:W-:Y:S01]  /*1120*/  IMAD.MOV R3, RZ, RZ, -R3 ;  /* 0x000000ffff037224 */ /* 0x000fe200078e0a03 */
[----:B------:R-:W-:Y:S01]  /*1130*/  LOP3.LUT R170, R48, 0x7, RZ, 0xc0, !PT ;  /* 0x0000000730aa7812 */ /* 0x000fe200078ec0ff */
[----:B------:R-:W-:Y:S01]  /*1140*/  CS2R R136, SRZ ;  /* 0x0000000000887805 */ /* 0x000fe2000001ff00 */
[----:B------:R-:W-:Y:S01]  /*1150*/  ISETP.GT.U32.AND P3, PT, R2, R7, PT ;  /* 0x000000070200720c */ /* 0x000fe20003f64070 */
[----:B------:R-:W-:Y:S01]  /*1160*/  @!P5 IMAD.IADD R6, R6, 0x1, -R2 ;  /* 0x000000010606d824 */ /* 0x000fe200078e0a02 */
[----:B------:R-:W-:Y:S01]  /*1170*/  SGXT.U32 R61, R61, 0x2 ;  /* 0x000000023d3d781a */ /* 0x000fe20000000000 */
[C---:B------:R-:W-:Y:S01]  /*1180*/  IMAD R10, R2.reuse, R3, R13 ;  /* 0x00000003020a7224 */ /* 0x040fe200078e020d */
[----:B------:R-:W-:Y:S01]  /*1190*/  IABS R13, R16 ;  /* 0x00000010000d7213 */ /* 0x000fe20000000000 */
[----:B------:R-:W-:Y:S01]  /*11a0*/  @!P6 IMAD.MOV R6, RZ, RZ, -R6 ;  /* 0x000000ffff06e224 */ /* 0x000fe200078e0a06 */
[----:B------:R-:W-:Y:S01]  /*11b0*/  ISETP.GT.U32.AND P6, PT, R2, R9, PT ;  /* 0x000000090200720c */ /* 0x000fe20003fc4070 */
[--C-:B------:R-:W-:Y:S01]  /*11c0*/  @!P1 IMAD.IADD R8, R8, 0x1, -R2.reuse ;  /* 0x0000000108089824 */ /* 0x100fe200078e0a02 */
[----:B------:R-:W-:Y:S01]  /*11d0*/  ISETP.GT.U32.AND P5, PT, R2, R10, PT ;  /* 0x0000000a0200720c */ /* 0x000fe20003fa4070 */
[----:B------:R-:W-:Y:S01]  /*11e0*/  IMAD.HI.U32 R3, R18, R11, RZ ;  /* 0x0000000b12037227 */ /* 0x000fe200078e00ff */
[----:B------:R-:W-:Y:S01]  /*11f0*/  CS2R R138, SRZ ;  /* 0x00000000008a7805 */ /* 0x000fe2000001ff00 */
[----:B------:R-:W-:Y:S01]  /*1200*/  CS2R R140, SRZ ;  /* 0x00000000008c7805 */ /* 0x000fe2000001ff00 */
[----:B------:R-:W-:Y:S01]  /*1210*/  ISETP.GT.U32.AND P1, PT, R2, R8, PT ;  /* 0x000000080200720c */ /* 0x000fe20003f24070 */
[----:B------:R-:W-:Y:S01]  /*1220*/  IMAD.MOV R3, RZ, RZ, -R3 ;  /* 0x000000ffff037224 */ /* 0x000fe200078e0a03 */
[----:B------:R-:W-:Y:S01]  /*1230*/  CS2R R142, SRZ ;  /* 0x00000000008e7805 */ /* 0x000fe2000001ff00 */
[--C-:B------:R-:W-:Y:S01]  /*1240*/  @!P3 IMAD.IADD R7, R7, 0x1, -R2.reuse ;  /* 0x000000010707b824 */ /* 0x100fe200078e0a02 */
[----:B------:R-:W-:Y:S01]  /*1250*/  ISETP.GE.AND P3, PT, R14, RZ, PT ;  /* 0x000000ff0e00720c */ /* 0x000fe20003f66270 */
[----:B------:R-:W-:Y:S01]  /*1260*/  IMAD R11, R2, R3, R11 ;  /* 0x00000003020b7224 */ /* 0x000fe200078e020b */
[----:B------:R-:W-:Y:S01]  /*1270*/  CS2R R144, SRZ ;  /* 0x0000000000907805 */ /* 0x000fe2000001ff00 */
[--C-:B------:R-:W-:Y:S01]  /*1280*/  @!P6 IMAD.IADD R9, R9, 0x1, -R2.reuse ;  /* 0x000000010909e824 */ /* 0x100fe200078e0a02 */
[----:B------:R-:W-:Y:S01]  /*1290*/  CS2R R146, SRZ ;  /* 0x0000000000927805 */ /* 0x000fe2000001ff00 */
[----:B------:R-:W-:Y:S01]  /*12a0*/  IMAD.HI.U32 R3, R18, R5, RZ ;  /* 0x0000000512037227 */ /* 0x000fe200078e00ff */
[----:B------:R-:W-:Y:S01]  /*12b0*/  CS2R R148, SRZ ;  /* 0x0000000000947805 */ /* 0x000fe2000001ff00 */
[----:B------:R-:W-:Y:S01]  /*12c0*/  CS2R R150, SRZ ;  /* 0x0000000000967805 */ /* 0x000fe2000001ff00 */
[----:B------:R-:W-:Y:S01]  /*12d0*/  ISETP.GT.U32.AND P6, PT, R2, R9, PT ;  /* 0x000000090200720c */ /* 0x000fe20003fc4070 */
[----:B------:R-:W-:Y:S01]  /*12e0*/  IMAD.MOV R3, RZ, RZ, -R3 ;  /* 0x000000ffff037224 */ /* 0x000fe200078e0a03 */
[----:B------:R-:W-:Y:S01]  /*12f0*/  UMOV UR4, URZ ;  /* 0x0000003f00047c82 */ /* 0x000fe20008000000 */
[----:B------:R-:W-:Y:S01]  /*1300*/  @!P0 IMAD.MOV R7, RZ, RZ, -R7 ;  /* 0x000000ffff078224 */ /* 0x000fe200078e0a07 */
[----:B------:R-:W-:Y:S01]  /*1310*/  ISETP.GE.AND P0, PT, R12, RZ, PT ;  /* 0x000000ff0c00720c */ /* 0x000fe20003f06270 */
[----:B------:R-:W-:-:S02]  /*1320*/  @!P5 IMAD.IADD R10, R10, 0x1, -R2 ;  /* 0x000000010a0ad824 */ /* 0x000fc400078e0a02 */
[----:B------:R-:W-:Y:S01]  /*1330*/  @!P1 IMAD.IADD R8, R8, 0x1, -R2 ;  /* 0x0000000108089824 */ /* 0x000fe200078e0a02 */
[C---:B------:R-:W-:Y:S01]  /*1340*/  ISETP.GT.U32.AND P1, PT, R2.reuse, R11, PT ;  /* 0x0000000b0200720c */ /* 0x040fe20003f24070 */
[C---:B------:R-:W-:Y:S01]  /*1350*/  IMAD R12, R2.reuse, R3, R5 ;  /* 0x00000003020c7224 */ /* 0x040fe200078e0205 */
[----:B------:R-:W-:Y:S01]  /*1360*/  ISETP.GT.U32.AND P5, PT, R2, R10, PT ;  /* 0x0000000a0200720c */ /* 0x000fe20003fa4070 */
[----:B------:R-:W-:Y:S01]  /*1370*/  IMAD.HI.U32 R4, R18, R13, RZ ;  /* 0x0000000d12047227 */ /* 0x000fe200078e00ff */
[----:B------:R-:W-:-:S03]  /*1380*/  IADD3 R3, R26, 0x5c, RZ ;  /* 0x0000005c1a037810 */ /* 0x000fc60007ffe0ff */
[----:B------:R-:W-:Y:S01]  /*1390*/  @!P6 IMAD.IADD R9, R9, 0x1, -R2 ;  /* 0x000000010909e824 */ /* 0x000fe200078e0a02 */
[----:B------:R-:W-:Y:S01]  /*13a0*/  ISETP.GT.U32.AND P6, PT, R2, R12, PT ;  /* 0x0000000c0200720c */ /* 0x000fe20003fc4070 */
[----:B------:R-:W-:Y:S01]  /*13b0*/  IMAD.MOV R4, RZ, RZ, -R4 ;  /* 0x000000ffff047224 */ /* 0x000fe200078e0a04 */
[----:B------:R-:W-:Y:S01]  /*13c0*/  IABS R5, R3 ;  /* 0x0000000300057213 */ /* 0x000fe20000000000 */
[----:B------:R-:W-:Y:S01]  /*13d0*/  @!P2 IMAD.MOV R8, RZ, RZ, -R8 ;  /* 0x000000ffff08a224 */ /* 0x000fe200078e0a08 */
[----:B------:R-:W-:Y:S01]  /*13e0*/  ISETP.GE.AND P2, PT, R15, RZ, PT ;  /* 0x000000ff0f00720c */ /* 0x000fe20003f46270 */
[--C-:B------:R-:W-:Y:S02]  /*13f0*/  @!P1 IMAD.IADD R11, R11, 0x1, -R2.reuse ;  /* 0x000000010b0b9824 */ /* 0x100fe400078e0a02 */
[----:B------:R-:W-:Y:S01]  /*1400*/  @!P5 IMAD.IADD R10, R10, 0x1, -R2 ;  /* 0x000000010a0ad824 */ /* 0x000fe200078e0a02 */
[----:B------:R-:W-:Y:S01]  /*1410*/  ISETP.GE.AND P5, PT, R16, RZ, PT ;  /* 0x000000ff1000720c */ /* 0x000fe20003fa6270 */
[C---:B------:R-:W-:Y:S01]  /*1420*/  IMAD R13, R2.reuse, R4, R13 ;  /* 0x00000004020d7224 */ /* 0x040fe200078e020d */
[----:B------:R-:W-:Y:S01]  /*1430*/  ISETP.GT.U32.AND P1, PT, R2, R11, PT ;  /* 0x0000000b0200720c */ /* 0x000fe20003f24070 */
[----:B------:R-:W-:Y:S01]  /*1440*/  @!P4 IMAD.MOV R10, RZ, RZ, -R10 ;  /* 0x000000ffff0ac224 */ /* 0x000fe200078e0a0a */
[----:B------:R-:W-:Y:S01]  /*1450*/  ISETP.GE.AND P4, PT, R3, RZ, PT ;  /* 0x000000ff0300720c */ /* 0x000fe20003f86270 */
[----:B------:R-:W-:Y:S01]  /*1460*/  @!P6 IMAD.IADD R12, R12, 0x1, -R2 ;  /* 0x000000010c0ce824 */ /* 0x000fe200078e0a02 */
[----:B------:R-:W-:Y:S01]  /*1470*/  IADD3 R4, R26, 0x58, RZ ;  /* 0x000000581a047810 */ /* 0x000fe20007ffe0ff */
[----:B------:R-:W-:Y:S01]  /*1480*/  IMAD.HI.U32 R3, R18, R5, RZ ;  /* 0x0000000512037227 */ /* 0x000fe200078e00ff */
[----:B------:R-:W-:-:S02]  /*1490*/  IADD3 R16, R26, 0x54, RZ ;  /* 0x000000541a107810 */ /* 0x000fc40007ffe0ff */
[C---:B------:R-:W-:Y:S01]  /*14a0*/  ISETP.GT.U32.AND P6, PT, R2.reuse, R12, PT ;  /* 0x0000000c0200720c */ /* 0x040fe20003fc4070 */
[----:B------:R-:W-:Y:S01]  /*14b0*/  IMAD.MOV R14, RZ, RZ, -R3 ;  /* 0x000000ffff0e7224 */ /* 0x000fe200078e0a03 */
[----:B------:R-:W-:Y:S01]  /*14c0*/  IABS R15, R4 ;  /* 0x00000004000f7213 */ /* 0x000fe20000000000 */
[----:B------:R-:W-:Y:S01]  /*14d0*/  @!P3 IMAD.MOV R9, RZ, RZ, -R9 ;  /* 0x000000ffff09b224 */ /* 0x000fe200078e0a09 */
[----:B------:R-:W-:Y:S01]  /*14e0*/  IABS R17, R16 ;  /* 0x0000001000117213 */ /* 0x000fe20000000000 */
[----:B------:R-:W-:Y:S01]  /*14f0*/  @!P1 IMAD.IADD R11, R11, 0x1, -R2 ;  /* 0x000000010b0b9824 */ /* 0x000fe200078e0a02 */
[C---:B------:R-:W-:Y:S01]  /*1500*/  ISETP.GT.U32.AND P1, PT, R2.reuse, R13, PT ;  /* 0x0000000d0200720c */ /* 0x040fe20003f24070 */
[----:B------:R-:W-:Y:S01]  /*1510*/  IMAD R14, R2, R14, R5 ;  /* 0x0000000e020e7224 */ /* 0x000fe200078e0205 */
[----:B------:R-:W-:Y:S01]  /*1520*/  ISETP.GE.AND P3, PT, R4, RZ, PT ;  /* 0x000000ff0400720c */ /* 0x000fe20003f66270 */
[----:B------:R-:W-:Y:S01]  /*1530*/  IMAD.HI.U32 R3, R18, R15, RZ ;  /* 0x0000000f12037227 */ /* 0x000fe200078e00ff */
[----:B------:R-:W-:-:S03]  /*1540*/  IABS R5, R21 ;  /* 0x0000001500057213 */ /* 0x000fc60000000000 */
[----:B------:R-:W-:Y:S01]  /*1550*/  @!P6 IMAD.IADD R12, R12, 0x1, -R2 ;  /* 0x000000010c0ce824 */ /* 0x000fe200078e0a02 */
[----:B------:R-:W-:Y:S01]  /*1560*/  ISETP.GT.U32.AND P6, PT, R2, R14, PT ;  /* 0x0000000e0200720c */ /* 0x000fe20003fc4070 */
[----:B------:R-:W-:Y:S02]  /*1570*/  IMAD.MOV R3, RZ, RZ, -R3 ;  /* 0x000000ffff037224 */ /* 0x000fe400078e0a03 */
[----:B------:R-:W-:-:S04]  /*1580*/  IMAD.HI.U32 R4, R18, R17, RZ ;  /* 0x0000001112047227 */ /* 0x000fc800078e00ff */
[----:B------:R-:W-:Y:S02]  /*1590*/  @!P1 IMAD.IADD R13, R13, 0x1, -R2 ;  /* 0x000000010d0d9824 */ /* 0x000fe400078e0a02 */
[C---:B------:R-:W-:Y:S01]  /*15a0*/  IMAD R15, R2.reuse, R3, R15 ;  /* 0x00000003020f7224 */ /* 0x040fe200078e020f */
[----:B------:R-:W-:Y:S01]  /*15b0*/  IABS R3, R20 ;  /* 0x0000001400037213 */ /* 0x000fe20000000000 */
[----:B------:R-:W-:Y:S01]  /*15c0*/  IMAD.MOV R4, RZ, RZ, -R4 ;  /* 0x000000ffff047224 */ /* 0x000fe200078e0a04 */
[----:B------:R-:W-:Y:S01]  /*15d0*/  ISETP.GT.U32.AND P1, PT, R2, R13, PT ;  /* 0x0000000d0200720c */ /* 0x000fe20003f24070 */
[----:B------:R-:W-:Y:S01]  /*15e0*/  @!P0 IMAD.MOV R11, RZ, RZ, -R11 ;  /* 0x000000ffff0b8224 */ /* 0x000fe200078e0a0b */
[----:B------:R-:W-:Y:S01]  /*15f0*/  ISETP.GE.AND P0, PT, R16, RZ, PT ;  /* 0x000000ff1000720c */ /* 0x000fe20003f06270 */
[----:B------:R-:W-:Y:S02]  /*1600*/  @!P6 IMAD.IADD R14, R14, 0x1, -R2 ;  /* 0x000000010e0ee824 */ /* 0x000fe400078e0a02 */
[----:B------:R-:W-:-:S02]  /*1610*/  IMAD R16, R2, R4, R17 ;  /* 0x0000000402107224 */ /* 0x000fc400078e0211 */
[----:B------:R-:W-:Y:S02]  /*1620*/  IMAD.MOV.U32 R17, RZ, RZ, R3 ;  /* 0x000000ffff117224 */ /* 0x000fe400078e0003 */
[----:B------:R-:W-:Y:S01]  /*1630*/  @!P2 IMAD.MOV R12, RZ, RZ, -R12 ;  /* 0x000000ffff0ca224 */ /* 0x000fe200078e0a0c */
[----:B------:R-:W-:Y:S01]  /*1640*/  ISETP.GT.U32.AND P2, PT, R2, R14, PT ;  /* 0x0000000e0200720c */ /* 0x000fe20003f44070 */
[----:B------:R-:W-:Y:S01]  /*1650*/  IMAD.HI.U32 R3, R18, R17, RZ ;  /* 0x0000001112037227 */ /* 0x000fe200078e00ff */
[----:B------:R-:W-:-:S03]  /*1660*/  ISETP.GT.U32.AND P6, PT, R2, R16, PT ;  /* 0x000000100200720c */ /* 0x000fc60003fc4070 */
[----:B------:R-:W-:Y:S02]  /*1670*/  IMAD.MOV R4, RZ, RZ, -R3 ;  /* 0x000000ffff047224 */ /* 0x000fe400078e0a03 */
[--C-:B------:R-:W-:Y:S01]  /*1680*/  @!P1 IMAD.IADD R13, R13, 0x1, -R2.reuse ;  /* 0x000000010d0d9824 */ /* 0x100fe200078e0a02 */
[C---:B------:R-:W-:Y:S01]  /*1690*/  ISETP.GT.U32.AND P1, PT, R2.reuse, R15, PT ;  /* 0x0000000f0200720c */ /* 0x040fe20003f24070 */
[----:B------:R-:W-:Y:S02]  /*16a0*/  IMAD R17, R2, R4, R17 ;  /* 0x0000000402117224 */ /* 0x000fe400078e0211 */
[----:B------:R-:W-:Y:S01]  /*16b0*/  @!P5 IMAD.MOV R13, RZ, RZ, -R13 ;  /* 0x000000ffff0dd224 */ /* 0x000fe200078e0a0d */
[----:B------:R-:W-:Y:S01]  /*16c0*/  ISETP.GE.AND P5, PT, R20, RZ, PT ;  /* 0x000000ff1400720c */ /* 0x000fe20003fa6270 */
[--C-:B------:R-:W-:Y:S01]  /*16d0*/  @!P2 IMAD.IADD R14, R14, 0x1, -R2.reuse ;  /* 0x000000010e0ea824 */ /* 0x100fe200078e0a02 */
[----:B------:R-:W-:Y:S01]  /*16e0*/  ISETP.GT.U32.AND P2, PT, R2, R17, PT ;  /* 0x000000110200720c */ /* 0x000fe20003f44070 */
[----:B------:R-:W-:Y:S01]  /*16f0*/  @!P6 IMAD.IADD R16, R16, 0x1, -R2 ;  /* 0x000000011010e824 */ /* 0x000fe200078e0a02 */
[----:B------:R-:W-:Y:S01]  /*1700*/  IADD3 R20, R26, 0x44, RZ ;  /* 0x000000441a147810 */ /* 0x000fe20007ffe0ff */
[----:B------:R-:W-:-:S03]  /*1710*/  IMAD.HI.U32 R3, R18, R5, RZ ;  /* 0x0000000512037227 */ /* 0x000fc600078e00ff */
[----:B------:R-:W-:Y:S01]  /*1720*/  ISETP.GT.U32.AND P6, PT, R2, R16, PT ;  /* 0x000000100200720c */ /* 0x000fe20003fc4070 */
[----:B------:R-:W-:Y:S01]  /*1730*/  @!P1 IMAD.IADD R15, R15, 0x1, -R2 ;  /* 0x000000010f0f9824 */ /* 0x000fe200078e0a02 */
[----:B------:R-:W-:Y:S01]  /*1740*/  IABS R23, R20 ;  /* 0x0000001400177213 */ /* 0x000fe20000000000 */
[----:B------:R-:W-:-:S03]  /*1750*/  IMAD.HI.U32 R4, R18, R19, RZ ;  /* 0x0000001312047227 */ /* 0x000fc600078e00ff */
[C---:B------:R-:W-:Y:S01]  /*1760*/  ISETP.GT.U32.AND P1, PT, R2.reuse, R15, PT ;  /* 0x0000000f0200720c */ /* 0x040fe20003f24070 */
[----:B------:R-:W-:Y:S02]  /*1770*/  @!P2 IMAD.IADD R17, R17, 0x1, -R2 ;  /* 0x000000011111a824 */ /* 0x000fe400078e0a02 */
[----:B------:R-:W-:Y:S02]  /*1780*/  IMAD.MOV R3, RZ, RZ, -R3 ;  /* 0x000000ffff037224 */ /* 0x000fe400078e0a03 */
[----:B------:R-:W-:Y:S01]  /*1790*/  IMAD.MOV R4, RZ, RZ, -R4 ;  /* 0x000000ffff047224 */ /* 0x000fe200078e0a04 */
[C---:B------:R-:W-:Y:S01]  /*17a0*/  ISETP.GT.U32.AND P2, PT, R2.reuse, R17, PT ;  /* 0x000000110200720c */ /* 0x040fe20003f44070 */
[C---:B------:R-:W-:Y:S02]  /*17b0*/  IMAD R3, R2.reuse, R3, R5 ;  /* 0x0000000302037224 */ /* 0x040fe400078e0205 */
[----:B------:R-:W-:Y:S02]  /*17c0*/  IMAD R5, R2, R4, R19 ;  /* 0x0000000402057224 */ /* 0x000fe400078e0213 */
[----:B------:R-:W-:-:S04]  /*17d0*/  IMAD.HI.U32 R4, R18, R23, RZ ;  /* 0x0000001712047227 */ /* 0x000fc800078e00ff */
[----:B------:R-:W-:Y:S01]  /*17e0*/  @!P4 IMAD.MOV R14, RZ, RZ, -R14 ;  /* 0x000000ffff0ec224 */ /* 0x000fe200078e0a0e */
[----:B------:R-:W-:Y:S01]  /*17f0*/  ISETP.GE.AND P4, PT, R21, RZ, PT ;  /* 0x000000ff1500720c */ /* 0x000fe20003f86270 */
[----:B------:R-:W-:Y:S01]  /*1800*/  @!P1 IMAD.IADD R15, R15, 0x1, -R2 ;  /* 0x000000010f0f9824 */ /* 0x000fe200078e0a02 */
[----:B------:R-:W-:Y:S01]  /*1810*/  ISETP.GT.U32.AND P1, PT, R2, R3, PT ;  /* 0x000000030200720c */ /* 0x000fe20003f24070 */
[----:B------:R-:W-:Y:S01]  /*1820*/  IMAD.MOV R19, RZ, RZ, -R4 ;  /* 0x000000ffff137224 */ /* 0x000fe200078e0a04 */
[----:B------:R-:W-:Y:S01]  /*1830*/  IADD3 R21, R26, 0x40, RZ ;  /* 0x000000401a157810 */ /* 0x000fe20007ffe0ff */
[--C-:B------:R-:W-:Y:S01]  /*1840*/  @!P6 IMAD.IADD R16, R16, 0x1, -R2.reuse ;  /* 0x000000011010e824 */ /* 0x100fe200078e0a02 */
[C---:B------:R-:W-:Y:S01]  /*1850*/  ISETP.GT.U32.AND P6, PT, R2.reuse, R5, PT ;  /* 0x000000050200720c */ /* 0x040fe20003fc4070 */
[----:B------:R-:W-:Y:S01]  /*1860*/  @!P2 IMAD.IADD R17, R17, 0x1, -R2 ;  /* 0x000000011111a824 */ /* 0x000fe200078e0a02 */
[----:B------:R-:W-:Y:S01]  /*1870*/  IABS R25, R21 ;  /* 0x0000001500197213 */ /* 0x000fe20000000000 */
[----:B------:R-:W-:Y:S01]  /*1880*/  IMAD R23, R2, R19, R23 ;  /* 0x0000001302177224 */ /* 0x000fe200078e0217 */
[----:B------:R-:W-:Y:S01]  /*1890*/  IADD3 R19, R26, 0x38, RZ ;  /* 0x000000381a137810 */ /* 0x000fe20007ffe0ff */
[----:B------:R-:W-:Y:S01]  /*18a0*/  @!P5 IMAD.MOV R17, RZ, RZ, -R17 ;  /* 0x000000ffff11d224 */ /* 0x000fe200078e0a11 */
[----:B------:R-:W-:Y:S01]  /*18b0*/  ISETP.GE.AND P2, PT, R21, RZ, PT ;  /* 0x000000ff1500720c */ /* 0x000fe20003f46270 */
[----:B------:R-:W-:Y:S01]  /*18c0*/  IMAD.HI.U32 R4, R18, R25, RZ ;  /* 0x0000001912047227 */ /* 0x000fe200078e00ff */
[----:B------:R-:W-:-:S02]  /*18d0*/  ISETP.GT.U32.AND P5, PT, R2, R23, PT ;  /* 0x000000170200720c */ /* 0x000fc40003fa4070 */
[----:B------:R-:W-:Y:S01]  /*18e0*/  IABS R29, R19 ;  /* 0x00000013001d7213 */ /* 0x000fe20000000000 */
[----:B------:R-:W-:Y:S02]  /*18f0*/  @!P1 IMAD.IADD R3, R3, 0x1, -R2 ;  /* 0x0000000103039824 */ /* 0x000fe400078e0a02 */
[----:B------:R-:W-:Y:S02]  /*1900*/  IMAD.MOV R4, RZ, RZ, -R4 ;  /* 0x000000ffff047224 */ /* 0x000fe400078e0a04 */
[----:B------:R-:W-:Y:S01]  /*1910*/  @!P6 IMAD.IADD R5, R5, 0x1, -R2 ;  /* 0x000000010505e824 */ /* 0x000fe200078e0a02 */
[C---:B------:R-:W-:Y:S01]  /*1920*/  ISETP.GT.U32.AND P1, PT, R2.reuse, R3, PT ;  /* 0x000000030200720c */ /* 0x040fe20003f24070 */
[C---:B------:R-:W-:Y:S02]  /*1930*/  IMAD R25, R2.reuse, R4, R25 ;  /* 0x0000000402197224 */ /* 0x040fe400078e0219 */
[----:B------:R-:W-:Y:S01]  /*1940*/  @!P0 IMAD.MOV R16, RZ, RZ, -R16 ;  /* 0x000000ffff108224 */ /* 0x000fe200078e0a10 */
[----:B------:R-:W-:Y:S01]  /*1950*/  ISETP.GT.U32.AND P6, PT, R2, R5, PT ;  /* 0x000000050200720c */ /* 0x000fe20003fc4070 */
[----:B------:R-:W-:Y:S01]  /*1960*/  @!P5 IMAD.IADD R23, R23, 0x1, -R2 ;  /* 0x000000011717d824 */ /* 0x000fe200078e0a02 */
[----:B------:R-:W-:Y:S01]  /*1970*/  ISETP.GE.AND P0, PT, R20, RZ, PT ;  /* 0x000000ff1400720c */ /* 0x000fe20003f06270 */
[----:B------:R-:W-:Y:S01]  /*1980*/  @!P3 IMAD.MOV R15, RZ, RZ, -R15 ;  /* 0x000000ffff0fb224 */ /* 0x000fe200078e0a0f */
[----:B------:R-:W-:-:S02]  /*1990*/  IADD3 R20, R26, 0x3c, RZ ;  /* 0x0000003c1a147810 */ /* 0x000fc40007ffe0ff */
[----:B------:R-:W-:Y:S02]  /*19a0*/  ISETP.GT.U32.AND P5, PT, R2, R25, PT ;  /* 0x000000190200720c */ /* 0x000fe40003fa4070 */
[----:B------:R-:W-:Y:S01]  /*19b0*/  IABS R27, R20 ;  /* 0x00000014001b7213 */ /* 0x000fe20000000000 */
[----:B------:R-:W-:Y:S01]  /*19c0*/  @!P1 IMAD.IADD R3, R3, 0x1, -R2 ;  /* 0x0000000103039824 */ /* 0x000fe200078e0a02 */
[----:B------:R-:W-:Y:S01]  /*19d0*/  ISETP.GE.AND P3, PT, R22, RZ, PT ;  /* 0x000000ff1600720c */ /* 0x000fe20003f66270 */
[----:B------:R-:W-:Y:S01]  /*19e0*/  IMAD.HI.U32 R22, R18, R35, RZ ;  /* 0x0000002312167227 */ /* 0x000fe200078e00ff */
[----:B------:R-:W-:-:S03]  /*19f0*/  ISETP.GE.AND P1, PT, R20, RZ, PT ;  /* 0x000000ff1400720c */ /* 0x000fc60003f26270 */
[----:B------:R-:W-:-:S04]  /*1a00*/  IMAD.HI.U32 R4, R18, R27, RZ ;  /* 0x0000001b12047227 */ /* 0x000fc800078e00ff */
[----:B------:R-:W-:Y:S01]  /*1a10*/  @!P6 IMAD.IADD R5, R5, 0x1, -R2 ;  /* 0x000000010505e824 */ /* 0x000fe200078e0a02 */
[----:B------:R-:W-:Y:S01]  /*1a20*/  ISETP.GE.AND P6, PT, R19, RZ, PT ;  /* 0x000000ff1300720c */ /* 0x000fe20003fc6270 */
[----:B------:R-:W-:Y:S02]  /*1a30*/  IMAD.MOV R4, RZ, RZ, -R4 ;  /* 0x000000ffff047224 */ /* 0x000fe400078e0a04 */
[----:B------:R-:W-:Y:S02]  /*1a40*/  IMAD.MOV.U32 R19, RZ, RZ, R3 ;  /* 0x000000ffff137224 */ /* 0x000fe400078e0003 */
[----:B------:R-:W-:Y:S01]  /*1a50*/  @!P5 IMAD.IADD R25, R25, 0x1, -R2 ;  /* 0x000000011919d824 */ /* 0x000fe200078e0a02 */
[C---:B------:R-:W-:Y:S01]  /*1a60*/  ISETP.GT.U32.AND P5, PT, R2.reuse, R23, PT ;  /* 0x000000170200720c */ /* 0x040fe20003fa4070 */
[C---:B------:R-:W-:Y:S02]  /*1a70*/  IMAD R27, R2.reuse, R4, R27 ;  /* 0x00000004021b7224 */ /* 0x040fe400078e021b */
[----:B------:R-:W-:Y:S01]  /*1a80*/  @!P4 IMAD.MOV R19, RZ, RZ, -R19 ;  /* 0x000000ffff13c224 */ /* 0x000fe200078e0a13 */
[----:B------:R-:W-:Y:S01]  /*1a90*/  ISETP.GT.U32.AND P4, PT, R2, R25, PT ;  /* 0x000000190200720c */ /* 0x000fe20003f84070 */
[----:B------:R-:W-:-:S02]  /*1aa0*/  IMAD.MOV.U32 R21, RZ, RZ, R5 ;  /* 0x000000ffff157224 */ /* 0x000fc400078e0005 */
[----:B------:R-:W-:-:S04]  /*1ab0*/  IMAD.HI.U32 R3, R18, R31, RZ ;  /* 0x0000001f12037227 */ /* 0x000fc800078e00ff */
[----:B------:R-:W-:Y:S01]  /*1ac0*/  @!P3 IMAD.MOV R21, RZ, RZ, -R21 ;  /* 0x000000ffff15b224 */ /* 0x000fe200078e0a15 */
[----:B------:R-:W-:Y:S01]  /*1ad0*/  ISETP.GT.U32.AND P3, PT, R2, R27, PT ;  /* 0x0000001b0200720c */ /* 0x000fe20003f64070 */
[----:B------:R-:W-:-:S04]  /*1ae0*/  IMAD.HI.U32 R20, R18, R33, RZ ;  /* 0x0000002112147227 */ /* 0x000fc800078e00ff */
[----:B------:R-:W-:Y:S02]  /*1af0*/  IMAD.MOV R3, RZ, RZ, -R3 ;  /* 0x000000ffff037224 */ /* 0x000fe400078e0a03 */
[----:B------:R-:W-:Y:S02]  /*1b00*/  IMAD.MOV R20, RZ, RZ, -R20 ;  /* 0x000000ffff147224 */ /* 0x000fe400078e0a14 */
[C---:B------:R-:W-:Y:S02]  /*1b10*/  IMAD R31, R2.reuse, R3, R31 ;  /* 0x00000003021f7224 */ /* 0x040fe400078e021f */
[C---:B------:R-:W-:Y:S02]  /*1b20*/  IMAD R33, R2.reuse, R20, R33 ;  /* 0x0000001402217224 */ /* 0x040fe400078e0221 */
[--C-:B------:R-:W-:Y:S01]  /*1b30*/  @!P4 IMAD.IADD R25, R25, 0x1, -R2.reuse ;  /* 0x000000011919c824 */ /* 0x100fe200078e0a02 */
[C---:B------:R-:W-:Y:S01]  /*1b40*/  ISETP.GT.U32.AND P4, PT, R2.reuse, R31, PT ;  /* 0x0000001f0200720c */ /* 0x040fe20003f84070 */
[----:B------:R-:W-:Y:S01]  /*1b50*/  @!P3 IMAD.IADD R27, R27, 0x1, -R2 ;  /* 0x000000011b1bb824 */ /* 0x000fe200078e0a02 */
[----:B------:R-:W-:Y:S01]  /*1b60*/  ISETP.GT.U32.AND P3, PT, R2, R33, PT ;  /* 0x000000210200720c */ /* 0x000fe20003f64070 */
[----:B------:R-:W-:-:S04]  /*1b70*/  IMAD.HI.U32 R4, R18, R29, RZ ;  /* 0x0000001d12047227 */ /* 0x000fc800078e00ff */
[----:B------:R-:W-:Y:S02]  /*1b80*/  IMAD.MOV R4, RZ, RZ, -R4 ;  /* 0x000000ffff047224 */ /* 0x000fe400078e0a04 */
[----:B------:R-:W-:-:S04]  /*1b90*/  IMAD.HI.U32 R3, R18, R37, RZ ;  /* 0x0000002512037227 */ /* 0x000fc800078e00ff */
[--C-:B------:R-:W-:Y:S02]  /*1ba0*/  @!P4 IMAD.IADD R31, R31, 0x1, -R2.reuse ;  /* 0x000000011f1fc824 */ /* 0x100fe400078e0a02 */
[--C-:B------:R-:W-:Y:S02]  /*1bb0*/  @!P3 IMAD.IADD R33, R33, 0x1, -R2.reuse ;  /* 0x000000012121b824 */ /* 0x100fe400078e0a02 */
[C---:B------:R-:W-:Y:S01]  /*1bc0*/  IMAD R5, R2.reuse, R4, R29 ;  /* 0x0000000402057224 */ /* 0x040fe200078e021d */
[C---:B------:R-:W-:Y:S01]  /*1bd0*/  ISETP.GT.U32.AND P3, PT, R2.reuse, R31, PT ;  /* 0x0000001f0200720c */ /* 0x040fe20003f64070 */
[----:B------:R-:W-:Y:S02]  /*1be0*/  @!P5 IMAD.IADD R23, R23, 0x1, -R2 ;  /* 0x000000011717d824 */ /* 0x000fe400078e0a02 */
[----:B------:R-:W-:Y:S01]  /*1bf0*/  IMAD.MOV R3, RZ, RZ, -R3 ;  /* 0x000000ffff037224 */ /* 0x000fe200078e0a03 */
[----:B------:R-:W-:Y:S01]  /*1c00*/  ISETP.GT.U32.AND P5, PT, R2, R5, PT ;  /* 0x000000050200720c */ /* 0x000fe20003fa4070 */
[----:B------:R-:W-:-:S02]  /*1c10*/  IMAD.MOV R22, RZ, RZ, -R22 ;  /* 0x000000ffff167224 */ /* 0x000fc400078e0a16 */
[----:B------:R-:W-:Y:S02]  /*1c20*/  IMAD R37, R2, R3, R37 ;  /* 0x0000000302257224 */ /* 0x000fe400078e0225 */
[----:B------:R-:W-:-:S04]  /*1c30*/  IMAD.HI.U32 R3, R18, R39, RZ ;  /* 0x0000002712037227 */ /* 0x000fc800078e00ff */
[--C-:B------:R-:W-:Y:S01]  /*1c40*/  @!P3 IMAD.IADD R31, R31, 0x1, -R2.reuse ;  /* 0x000000011f1fb824 */ /* 0x100fe200078e0a02 */
[C---:B------:R-:W-:Y:S01]  /*1c50*/  ISETP.GT.U32.AND P3, PT, R2.reuse, R37, PT ;  /* 0x000000250200720c */ /* 0x040fe20003f64070 */
[----:B------:R-:W-:Y:S02]  /*1c60*/  IMAD.MOV R20, RZ, RZ, -R3 ;  /* 0x000000ffff147224 */ /* 0x000fe400078e0a03 */
[----:B------:R-:W-:Y:S01]  /*1c70*/  @!P5 IMAD.IADD R5, R5, 0x1, -R2 ;  /* 0x000000010505d824 */ /* 0x000fe200078e0a02 */
[C---:B------:R-:W-:Y:S01]  /*1c80*/  ISETP.GT.U32.AND P5, PT, R2.reuse, R27, PT ;  /* 0x0000001b0200720c */ /* 0x040fe20003fa4070 */
[C---:B------:R-:W-:Y:S02]  /*1c90*/  IMAD R39, R2.reuse, R20, R39 ;  /* 0x0000001402277224 */ /* 0x040fe400078e0227 */
[C---:B------:R-:W-:Y:S01]  /*1ca0*/  IMAD R35, R2.reuse, R22, R35 ;  /* 0x0000001602237224 */ /* 0x040fe200078e0223 */
[----:B------:R-:W-:Y:S01]  /*1cb0*/  ISETP.GT.U32.AND P4, PT, R2, R5, PT ;  /* 0x000000050200720c */ /* 0x000fe20003f84070 */
[----:B------:R-:W-:-:S04]  /*1cc0*/  IMAD.HI.U32 R4, R18, R41, RZ ;  /* 0x0000002912047227 */ /* 0x000fc800078e00ff */
[----:B------:R-:W-:Y:S01]  /*1cd0*/  @!P3 IMAD.IADD R37, R37, 0x1, -R2 ;  /* 0x000000012525b824 */ /* 0x000fe200078e0a02 */
[C---:B------:R-:W-:Y:S01]  /*1ce0*/  ISETP.GT.U32.AND P3, PT, R2.reuse, R39, PT ;  /* 0x000000270200720c */ /* 0x040fe20003f64070 */
[----:B------:R-:W-:Y:S02]  /*1cf0*/  IMAD.MOV R4, RZ, RZ, -R4 ;  /* 0x000000ffff047224 */ /* 0x000fe400078e0a04 */
[--C-:B------:R-:W-:Y:S01]  /*1d00*/  @!P5 IMAD.IADD R27, R27, 0x1, -R2.reuse ;  /* 0x000000011b1bd824 */ /* 0x100fe200078e0a02 */
[C---:B------:R-:W-:Y:S01]  /*1d10*/  ISETP.GT.U32.AND P5, PT, R2.reuse, R35, PT ;  /* 0x000000230200720c */ /* 0x040fe20003fa4070 */
[----:B------:R-:W-:Y:S01]  /*1d20*/  @!P0 IMAD.MOV R23, RZ, RZ, -R23 ;  /* 0x000000ffff178224 */ /* 0x000fe200078e0a17 */
[C---:B------:R-:W-:Y:S01]  /*1d30*/  ISETP.GT.U32.AND P0, PT, R2.reuse, R33, PT ;  /* 0x000000210200720c */ /* 0x040fe20003f04070 */
[----:B------:R-:W-:Y:S02]  /*1d40*/  IMAD R41, R2, R4, R41 ;  /* 0x0000000402297224 */ /* 0x000fe400078e0229 */
[----:B------:R-:W-:Y:S01]  /*1d50*/  @!P4 IMAD.IADD R5, R5, 0x1, -R2 ;  /* 0x000000010505c824 */ /* 0x000fe200078e0a02 */
[----:B------:R-:W-:Y:S01]  /*1d60*/  ISETP.GE.AND P4, PT, R24, RZ, PT ;  /* 0x000000ff1800720c */ /* 0x000fe20003f86270 */
[----:B------:R-:W-:-:S04]  /*1d70*/  IMAD.HI.U32 R3, R18, R43, RZ ;  /* 0x0000002b12037227 */ /* 0x000fc800078e00ff */
[--C-:B------:R-:W-:Y:S01]  /*1d80*/  @!P3 IMAD.IADD R39, R39, 0x1, -R2.reuse ;  /* 0x000000012727b824 */ /* 0x100fe200078e0a02 */
[----:B------:R-:W-:Y:S01]  /*1d90*/  ISETP.GT.U32.AND P3, PT, R2, R41, PT ;  /* 0x000000290200720c */ /* 0x000fe20003f64070 */
[--C-:B------:R-:W-:Y:S01]  /*1da0*/  @!P5 IMAD.IADD R35, R35, 0x1, -R2.reuse ;  /* 0x000000012323d824 */ /* 0x100fe200078e0a02 */
[----:B------:R-:W-:Y:S01]  /*1db0*/  ISETP.GE.AND P5, PT, R30, RZ, PT ;  /* 0x000000ff1e00720c */ /* 0x000fe20003fa6270 */
[--C-:B------:R-:W-:Y:S01]  /*1dc0*/  @!P0 IMAD.IADD R33, R33, 0x1, -R2.reuse ;  /* 0x0000000121218824 */ /* 0x100fe200078e0a02 */
[----:B------:R-:W-:Y:S01]  /*1dd0*/  IADD3 R30, R26, 0x14, RZ ;  /* 0x000000141a1e7810 */ /* 0x000fe20007ffe0ff */
[----:B------:R-:W-:Y:S01]  /*1de0*/  IMAD.MOV R3, RZ, RZ, -R3 ;  /* 0x000000ffff037224 */ /* 0x000fe200078e0a03 */
[----:B------:R-:W-:Y:S01]  /*1df0*/  ISETP.GE.AND P0, PT, R28, RZ, PT ;  /* 0x000000ff1c00720c */ /* 0x000fe20003f06270 */
[----:B------:R-:W-:Y:S01]  /*1e00*/  @!P2 IMAD.MOV R25, RZ, RZ, -R25 ;  /* 0x000000ffff19a224 */ /* 0x000fe200078e0a19 */
[----:B------:R-:W-:Y:S01]  /*1e10*/  IADD3 R28, R26, 0x18, RZ ;  /* 0x000000181a1c7810 */ /* 0x000fe20007ffe0ff */
[C---:B------:R-:W-:Y:S01]  /*1e20*/  IMAD R43, R2.reuse, R3, R43 ;  /* 0x00000003022b7224 */ /* 0x040fe200078e022b */
[----:B------:R-:W-:Y:S01]  /*1e30*/  IABS R47, R30 ;  /* 0x0000001e002f7213 */ /* 0x000fe20000000000 */
[----:B------:R-:W-:Y:S01]  /*1e40*/  @!P4 IMAD.MOV R31, RZ, RZ, -R31 ;  /* 0x000000ffff1fc224 */ /* 0x000fe200078e0a1f */
[----:B------:R-:W-:Y:S01]  /*1e50*/  IABS R45, R28 ;  /* 0x0000001c002d7213 */ /* 0x000fe20000000000 */
[----:B------:R-:W-:Y:S01]  /*1e60*/  @!P3 IMAD.IADD R41, R41, 0x1, -R2 ;  /* 0x000000012929b824 */ /* 0x000fe200078e0a02 */
[----:B------:R-:W-:Y:S01]  /*1e70*/  ISETP.GT.U32.AND P2, PT, R2, R35, PT ;  /* 0x000000230200720c */ /* 0x000fe20003f44070 */
[----:B------:R-:W-:Y:S01]  /*1e80*/  IMAD.HI.U32 R4, R18, R47, RZ ;  /* 0x0000002f12047227 */ /* 0x000fe200078e00ff */
[----:B------:R-:W-:-:S02]  /*1e90*/  ISETP.GT.U32.AND P3, PT, R2, R43, PT ;  /* 0x0000002b0200720c */ /* 0x000fc40003f64070 */
[----:B------:R-:W-:Y:S01]  /*1ea0*/  ISETP.GT.U32.AND P4, PT, R2, R41, PT ;  /* 0x000000290200720c */ /* 0x000fe20003f84070 */
[----:B------:R-:W-:-:S04]  /*1eb0*/  IMAD.HI.U32 R3, R18, R45, RZ ;  /* 0x0000002d12037227 */ /* 0x000fc800078e00ff */
[----:B------:R-:W-:Y:S02]  /*1ec0*/  IMAD.MOV R4, RZ, RZ, -R4 ;  /* 0x000000ffff047224 */ /* 0x000fe400078e0a04 */
[----:B------:R-:W-:Y:S02]  /*1ed0*/  IMAD.MOV R20, RZ, RZ, -R3 ;  /* 0x000000ffff147224 */ /* 0x000fe400078e0a03 */
[----:B------:R-:W-:-:S04]  /*1ee0*/  IMAD.HI.U32 R3, R18, R49, RZ ;  /* 0x0000003112037227 */ /* 0x000fc800078e00ff */
[C---:B------:R-:W-:Y:S02]  /*1ef0*/  IMAD R47, R2.reuse, R4, R47 ;  /* 0x00000004022f7224 */ /* 0x040fe400078e022f */
[----:B------:R-:W-:Y:S02]  /*1f00*/  IMAD R45, R2, R20, R45 ;  /* 0x00000014022d7224 */ /* 0x000fe400078e022d */
[----:B------:R-:W-:-:S04]  /*1f10*/  IMAD.HI.U32 R20, R18, R53, RZ ;  /* 0x0000003512147227 */ /* 0x000fc800078e00ff */
[----:B------:R-:W-:Y:S01]  /*1f20*/  IMAD.MOV R22, RZ, RZ, -R3 ;  /* 0x000000ffff167224 */ /* 0x000fe200078e0a03 */
[----:B------:R-:W-:Y:S01]  /*1f30*/  LOP3.LUT R3, R58, 0x7f, RZ, 0xc0, !PT ;  /* 0x0000007f3a037812 */ /* 0x000fe200078ec0ff */
[----:B------:R-:W-:Y:S01]  /*1f40*/  @!P1 IMAD.MOV R27, RZ, RZ, -R27 ;  /* 0x000000ffff1b9224 */ /* 0x000fe200078e0a1b */
[C---:B------:R-:W-:Y:S01]  /*1f50*/  ISETP.GT.U32.AND P1, PT, R2.reuse, R37, PT ;  /* 0x000000250200720c */ /* 0x040fe20003f24070 */
[----:B------:R-:W-:Y:S01]  /*1f60*/  @!P2 IMAD.IADD R35, R35, 0x1, -R2 ;  /* 0x000000012323a824 */ /* 0x000fe200078e0a02 */
[----:B------:R-:W-:Y:S01]  /*1f70*/  ISETP.GT.U32.AND P2, PT, R2, R47, PT ;  /* 0x0000002f0200720c */ /* 0x000fe20003f44070 */
[----:B------:R-:W-:-:S04]  /*1f80*/  IMAD.HI.U32 R4, R18, R51, RZ ;  /* 0x0000003312047227 */ /* 0x000fc800078e00ff */
[----:B------:R-:W-:Y:S01]  /*1f90*/  IMAD.MOV R24, RZ, RZ, -R20 ;  /* 0x000000ffff187224 */ /* 0x000fe200078e0a14 */
[----:B------:R-:W-:Y:S01]  /*1fa0*/  IADD3 R20, R3, 0x4, RZ ;  /* 0x0000000403147810 */ /* 0x000fe20007ffe0ff */
[----:B------:R-:W-:Y:S01]  /*1fb0*/  @!P4 IMAD.IADD R41, R41, 0x1, -R2 ;  /* 0x000000012929c824 */ /* 0x000fe200078e0a02 */
[----:B------:R-:W-:Y:S01]  /*1fc0*/  ISETP.GE.AND P4, PT, R32, RZ, PT ;  /* 0x000000ff2000720c */ /* 0x000fe20003f86270 */
[----:B------:R-:W-:Y:S02]  /*1fd0*/  IMAD.MOV R4, RZ, RZ, -R4 ;  /* 0x000000ffff047224 */ /* 0x000fe400078e0a04 */
[----:B------:R-:W-:Y:S02]  /*1fe0*/  @!P1 IMAD.IADD R37, R37, 0x1, -R2 ;  /* 0x0000000125259824 */ /* 0x000fe400078e0a02 */
[----:B------:R-:W-:Y:S02]  /*1ff0*/  IMAD R51, R2, R4, R51 ;  /* 0x0000000402337224 */ /* 0x000fe400078e0233 */
[----:B------:R-:W-:-:S02]  /*2000*/  IMAD.IADD R4, R55, 0x1, R20 ;  /* 0x0000000137047824 */ /* 0x000fc400078e0214 */
[----:B------:R-:W-:Y:S01]  /*2010*/  @!P2 IMAD.IADD R47, R47, 0x1, -R2 ;  /* 0x000000012f2fa824 */ /* 0x000fe200078e0a02 */
[----:B------:R-:W-:Y:S01]  /*2020*/  ISETP.GE.AND P2, PT, R36, RZ, PT ;  /* 0x000000ff2400720c */ /* 0x000fe20003f46270 */
[C---:B------:R-:W-:Y:S01]  /*2030*/  IMAD R49, R2.reuse, R22, R49 ;  /* 0x0000001602317224 */ /* 0x040fe200078e0231 */
[----:B0-----:R-:W-:Y:S01]  /*2040*/  IABS R55, R4 ;  /* 0x0000000400377213 */ /* 0x001fe20000000000 */
[----:B------:R-:W0:Y:S01]  /*2050*/  I2F.RP R22, R71 ;  /* 0x0000004700167306 */ /* 0x000e220000209400 */
[----:B------:R-:W-:Y:S01]  /*2060*/  @!P4 IMAD.MOV R37, RZ, RZ, -R37 ;  /* 0x000000ffff25c224 */ /* 0x000fe200078e0a25 */
[C---:B------:R-:W-:Y:S01]  /*2070*/  ISETP.GT.U32.AND P4, PT, R2.reuse, R47, PT ;  /* 0x0000002f0200720c */ /* 0x040fe20003f84070 */
[----:B------:R-:W-:Y:S01]  /*2080*/  IMAD.MOV.U32 R29, RZ, RZ, R5 ;  /* 0x000000ffff1d7224 */ /* 0x000fe200078e0005 */
[----:B------:R-:W-:Y:S01]  /*2090*/  ISETP.GT.U32.AND P1, PT, R2, R49, PT ;  /* 0x000000310200720c */ /* 0x000fe20003f24070 */
[----:B------:R-:W-:-:S04]  /*20a0*/  IMAD.HI.U32 R5, R18, R55, RZ ;  /* 0x0000003712057227 */ /* 0x000fc800078e00ff */
[----:B------:R-:W-:Y:S02]  /*20b0*/  IMAD.MOV R5, RZ, RZ, -R5 ;  /* 0x000000ffff057224 */ /* 0x000fe400078e0a05 */
[--C-:B------:R-:W-:Y:S01]  /*20c0*/  @!P3 IMAD.IADD R43, R43, 0x1, -R2.reuse ;  /* 0x000000012b2bb824 */ /* 0x100fe200078e0a02 */
[C---:B------:R-:W-:Y:S01]  /*20d0*/  ISETP.GT.U32.AND P3, PT, R2.reuse, R39, PT ;  /* 0x000000270200720c */ /* 0x040fe20003f64070 */
[C---:B------:R-:W-:Y:S02]  /*20e0*/  IMAD R55, R2.reuse, R5, R55 ;  /* 0x0000000502377224 */ /* 0x040fe400078e0237 */
[----:B------:R-:W-:Y:S01]  /*20f0*/  @!P4 IMAD.IADD R47, R47, 0x1, -R2 ;  /* 0x000000012f2fc824 */ /* 0x000fe200078e0a02 */
[----:B0-----:R-:W0:Y:S01]  /*2100*/  MUFU.RCP R22, R22 ;  /* 0x0000001600167308 */ /* 0x001e220000001000 */
[----:B------:R-:W-:Y:S01]  /*2110*/  @!P0 IMAD.MOV R33, RZ, RZ, -R33 ;  /* 0x000000ffff218224 */ /* 0x000fe200078e0a21 */
[----:B------:R-:W-:Y:S01]  /*2120*/  ISETP.GT.U32.AND P4, PT, R2, R55, PT ;  /* 0x000000370200720c */ /* 0x000fe20003f84070 */
[----:B------:R-:W-:Y:S01]  /*2130*/  IMAD.HI.U32 R18, R18, R57, RZ ;  /* 0x0000003912127227 */ /* 0x000fe200078e00ff */
[----:B------:R-:W-:-:S03]  /*2140*/  ISETP.GT.U32.AND P0, PT, R2, R45, PT ;  /* 0x0000002d0200720c */ /* 0x000fc60003f04070 */
[----:B------:R-:W-:Y:S02]  /*2150*/  @!P5 IMAD.MOV R35, RZ, RZ, -R35 ;  /* 0x000000ffff23d224 */ /* 0x000fe400078e0a23 */
[----:B------:R-:W-:Y:S01]  /*2160*/  @!P3 IMAD.IADD R39, R39, 0x1, -R2 ;  /* 0x000000012727b824 */ /* 0x000fe200078e0a02 */
[C---:B------:R-:W-:Y:S01]  /*2170*/  ISETP.GT.U32.AND P3, PT, R2.reuse, R51, PT ;  /* 0x000000330200720c */ /* 0x040fe20003f64070 */
[----:B------:R-:W-:Y:S02]  /*2180*/  IMAD.MOV R18, RZ, RZ, -R18 ;  /* 0x000000ffff127224 */ /* 0x000fe400078e0a12 */
[----:B------:R-:W-:Y:S01]  /*2190*/  @!P6 IMAD.MOV R29, RZ, RZ, -R29 ;  /* 0x000000ffff1de224 */ /* 0x000fe200078e0a1d */
[----:B------:R-:W-:Y:S01]  /*21a0*/  ISETP.GT.U32.AND P6, PT, R2, R43, PT ;  /* 0x0000002b0200720c */ /* 0x000fe20003fc4070 */
[--C-:B------:R-:W-:Y:S01]  /*21b0*/  @!P4 IMAD.IADD R55, R55, 0x1, -R2.reuse ;  /* 0x000000013737c824 */ /* 0x100fe200078e0a02 */
[----:B0-----:R-:W-:Y:S01]  /*21c0*/  IADD3 R22, R22, 0xffffffe, RZ ;  /* 0x0ffffffe16167810 */ /* 0x001fe20007ffe0ff */
[--C-:B------:R-:W-:Y:S01]  /*21d0*/  @!P0 IMAD.IADD R45, R45, 0x1, -R2.reuse ;  /* 0x000000012d2d8824 */ /* 0x100fe200078e0a02 */
[----:B------:R-:W-:Y:S01]  /*21e0*/  ISETP.GE.AND P0, PT, R34, RZ, PT ;  /* 0x000000ff2200720c */ /* 0x000fe20003f06270 */
[C---:B------:R-:W-:Y:S01]  /*21f0*/  IMAD R57, R2.reuse, R18, R57 ;  /* 0x0000001202397224 */ /* 0x040fe200078e0239 */
[C---:B------:R-:W-:Y:S01]  /*2200*/  ISETP.GT.U32.AND P4, PT, R2.reuse, R55, PT ;  /* 0x000000370200720c */ /* 0x040fe20003f84070 */
[----:B------:R-:W0:Y:S01]  /*2210*/  F2I.FTZ.U32.TRUNC.NTZ R5, R22 ;  /* 0x0000001600057305 */ /* 0x000e22000021f000 */
[----:B------:R-:W-:Y:S01]  /*2220*/  ISETP.GT.U32.AND P5, PT, R2, R45, PT ;  /* 0x0000002d0200720c */ /* 0x000fe20003fa4070 */
[--C-:B------:R-:W-:Y:S01]  /*2230*/  @!P3 IMAD.IADD R51, R51, 0x1, -R2.reuse ;  /* 0x000000013333b824 */ /* 0x100fe200078e0a02 */
[----:B------:R-:W-:Y:S01]  /*2240*/  ISETP.GE.AND P3, PT, R28, RZ, PT ;  /* 0x000000ff1c00720c */ /* 0x000fe20003f66270 */
[--C-:B------:R-:W-:Y:S01]  /*2250*/  @!P1 IMAD.IADD R49, R49, 0x1, -R2.reuse ;  /* 0x0000000131319824 */ /* 0x100fe200078e0a02 */
[----:B------:R-:W-:Y:S01]  /*2260*/  ISETP.GE.AND P1, PT, R38, RZ, PT ;  /* 0x000000ff2600720c */ /* 0x000fe20003f26270 */
[C---:B------:R-:W-:Y:S01]  /*2270*/  IMAD R53, R2.reuse, R24, R53 ;  /* 0x0000001802357224 */ /* 0x040fe200078e0235 */
[----:B------:R-:W-:Y:S01]  /*2280*/  IABS R28, R50 ;  /* 0x00000032001c7213 */ /* 0x000fe20000000000 */
[----:B------:R-:W-:Y:S01]  /*2290*/  @!P6 IMAD.IADD R43, R43, 0x1, -R2 ;  /* 0x000000012b2be824 */ /* 0x000fe200078e0a02 */
[----:B------:R-:W-:Y:S01]  /*22a0*/  SHF.R.U32.HI R18, RZ, 0x3, R52 ;  /* 0x00000003ff127819 */ /* 0x000fe20000011634 */
[----:B------:R-:W-:Y:S01]  /*22b0*/  @!P0 IMAD.MOV R39, RZ, RZ, -R39 ;  /* 0x000000ffff278224 */ /* 0x000fe200078e0a27 */
[C---:B------:R-:W-:Y:S01]  /*22c0*/  ISETP.GT.U32.AND P6, PT, R2.reuse, R53, PT ;  /* 0x000000350200720c */ /* 0x040fe20003fc4070 */
[--C-:B------:R-:W-:Y:S01]  /*22d0*/  @!P4 IMAD.IADD R55, R55, 0x1, -R2.reuse ;  /* 0x000000013737c824 */ /* 0x100fe200078e0a02 */
[----:B------:R-:W-:Y:S01]  /*22e0*/  ISETP.GT.U32.AND P4, PT, R2, R57, PT ;  /* 0x000000390200720c */ /* 0x000fe20003f84070 */
[----:B------:R-:W-:Y:S01]  /*22f0*/  @!P5 IMAD.IADD R45, R45, 0x1, -R2 ;  /* 0x000000012d2dd824 */ /* 0x000fe200078e0a02 */
[----:B------:R-:W-:Y:S01]  /*2300*/  ISETP.GE.AND P5, PT, R30, RZ, PT ;  /* 0x000000ff1e00720c */ /* 0x000fe20003fa6270 */
[----:B0-----:R-:W-:Y:S01]  /*2310*/  IMAD.MOV R22, RZ, RZ, -R5 ;  /* 0x000000ffff167224 */ /* 0x001fe200078e0a05 */
[--C-:B------:R-:W-:Y:S01]  /*2320*/  SHF.R.U32.HI R30, RZ, 0x3, R48.reuse ;  /* 0x00000003ff1e7819 */ /* 0x100fe20000011630 */
[----:B------:R-:W-:Y:S01]  /*2330*/  @!P3 IMAD.MOV R45, RZ, RZ, -R45 ;  /* 0x000000ffff2db224 */ /* 0x000fe200078e0a2d */
[----:B------:R-:W-:Y:S01]  /*2340*/  ISETP.GE.AND P3, PT, R4, RZ, PT ;  /* 0x000000ff0400720c */ /* 0x000fe20003f66270 */
[----:B------:R-:W-:Y:S01]  /*2350*/  IMAD R59, R22, R71, RZ ;  /* 0x00000047163b7224 */ /* 0x000fe200078e02ff */
[----:B------:R-:W-:Y:S01]  /*2360*/  SHF.R.U32.HI R22, RZ, 0x6, R48 ;  /* 0x00000006ff167819 */ /* 0x000fe20000011630 */
[----:B------:R-:W-:Y:S01]  /*2370*/  IMAD.MOV.U32 R4, RZ, RZ, RZ ;  /* 0x000000ffff047224 */ /* 0x000fe200078e00ff */
[----:B------:R-:W-:Y:S01]  /*2380*/  LOP3.LUT R24, R48, 0x17, RZ, 0xc0, !PT ;  /* 0x0000001730187812 */ /* 0x000fe200078ec0ff */
[----:B------:R-:W-:Y:S01]  /*2390*/  @!P1 IMAD.MOV R43, RZ, RZ, -R43 ;  /* 0x000000ffff2b9224 */ /* 0x000fe200078e0a2b */
[----:B------:R-:W-:Y:S01]  /*23a0*/  ISETP.GE.AND P1, PT, R26, RZ, PT ;  /* 0x000000ff1a00720c */ /* 0x000fe20003f26270 */
[----:B------:R-:W-:Y:S01]  /*23b0*/  IMAD.HI.U32 R4, R5, R59, R4 ;  /* 0x0000003b05047227 */ /* 0x000fe200078e0004 */
[----:B------:R-:W-:Y:S01]  /*23c0*/  SHF.R.U32.HI R26, RZ, 0x3, R52 ;  /* 0x00000003ff1a7819 */ /* 0x000fe20000011634 */
[----:B------:R0:W-:Y:S01]  /*23d0*/  STL [R1+0x18], R30 ;  /* 0x0000181e01007387 */ /* 0x0001e20000100800 */
[----:B------:R-:W-:Y:S01]  /*23e0*/  LOP3.LUT R24, R24, 0x8, R30, 0xf8, !PT ;  /* 0x0000000818187812 */ /* 0x000fe200078ef81e */
[----:B------:R-:W-:Y:S01]  /*23f0*/  @!P4 IMAD.IADD R57, R57, 0x1, -R2 ;  /* 0x000000013939c824 */ /* 0x000fe200078e0a02 */
[----:B------:R-:W-:Y:S01]  /*2400*/  ISETP.GT.U32.AND P0, PT, R2, R49, PT ;  /* 0x000000310200720c */ /* 0x000fe20003f04070 */
[----:B------:R-:W-:Y:S01]  /*2410*/  IMAD.SHL.U32 R5, R3, 0x20, RZ ;  /* 0x0000002003057824 */ /* 0x000fe200078e00ff */
[----:B------:R-:W-:Y:S01]  /*2420*/  SGXT.U32 R3, R22, 0x2 ;  /* 0x000000021603781a */ /* 0x000fe20000000000 */
[----:B------:R-:W-:Y:S01]  /*2430*/  IMAD.HI.U32 R4, R4, R28, RZ ;  /* 0x0000001c04047227 */ /* 0x000fe200078e00ff */
[----:B------:R-:W-:-:S02]  /*2440*/  ISETP.GT.U32.AND P4, PT, R2, R57, PT ;  /* 0x000000390200720c */ /* 0x000fc40003f84070 */
[----:B------:R-:W-:Y:S01]  /*2450*/  SGXT.U32 R22, R26, 0x1 ;  /* 0x000000011a16781a */ /* 0x000fe20000000000 */
[----:B------:R-:W-:Y:S01]  /*2460*/  @!P6 IMAD.IADD R53, R53, 0x1, -R2 ;  /* 0x000000013535e824 */ /* 0x000fe200078e0a02 */
[----:B------:R-:W-:Y:S01]  /*2470*/  LOP3.LUT R3, R18, R3, RZ, 0x3c, !PT ;  /* 0x0000000312037212 */ /* 0x000fe200078e3cff */
[----:B------:R-:W-:Y:S01]  /*2480*/  IMAD.SHL.U32 R59, R58, 0x2, RZ ;  /* 0x000000023a3b7824 */ /* 0x000fe200078e00ff */
[----:B0-----:R-:W-:Y:S01]  /*2490*/  SHF.R.U32.HI R30, RZ, 0x1, R20 ;  /* 0x00000001ff1e7819 */ /* 0x001fe20000011614 */
[----:B------:R-:W-:Y:S01]  /*24a0*/  IMAD.MOV R4, RZ, RZ, -R4 ;  /* 0x000000ffff047224 */ /* 0x000fe200078e0a04 */
[C---:B------:R-:W-:Y:S01]  /*24b0*/  ISETP.GT.U32.AND P6, PT, R2.reuse, R53, PT ;  /* 0x000000350200720c */ /* 0x040fe20003fc4070 */
[----:B------:R-:W-:Y:S01]  /*24c0*/  @!P2 IMAD.MOV R41, RZ, RZ, -R41 ;  /* 0x000000ffff29a224 */ /* 0x000fe200078e0a29 */
[----:B------:R-:W-:Y:S01]  /*24d0*/  ISETP.GT.U32.AND P2, PT, R2, R51, PT ;  /* 0x000000330200720c */ /* 0x000fe20003f44070 */
[----:B------:R-:W-:Y:S01]  /*24e0*/  IMAD R4, R71, R4, R28 ;  /* 0x0000000447047224 */ /* 0x000fe200078e021c */
[C---:B------:R-:W-:Y:S01]  /*24f0*/  LOP3.LUT R34, R22.reuse, 0x2, R59, 0xf8, !PT ;  /* 0x0000000216227812 */ /* 0x040fe200078ef83b */
[--C-:B------:R-:W-:Y:S01]  /*2500*/  @!P4 IMAD.IADD R57, R57, 0x1, -R2.reuse ;  /* 0x000000013939c824 */ /* 0x100fe200078e0a02 */
[----:B------:R-:W-:Y:S01]  /*2510*/  LOP3.LUT R26, R22, R61, RZ, 0x3c, !PT ;  /* 0x0000003d161a7212 */ /* 0x000fe200078e3cff */
[----:B------:R-:W-:Y:S01]  /*2520*/  IMAD.SHL.U32 R22, R3, 0x8, RZ ;  /* 0x0000000803167824 */ /* 0x000fe200078e00ff */
[----:B------:R-:W-:Y:S01]  /*2530*/  SGXT.U32 R3, R30, 0x2 ;  /* 0x000000021e03781a */ /* 0x000fe20000000000 */
[----:B------:R-:W-:Y:S01]  /*2540*/  IMAD.SHL.U32 R59, R24, 0x40, RZ ;  /* 0x00000040183b7824 */ /* 0x000fe200078e00ff */
[----:B------:R-:W-:Y:S01]  /*2550*/  ISETP.GT.U32.AND P4, PT, R71, R4, PT ;  /* 0x000000044700720c */ /* 0x000fe20003f84070 */
[----:B------:R-:W-:Y:S01]  /*2560*/  IMAD.SHL.U32 R26, R26, 0x10, RZ ;  /* 0x000000101a1a7824 */ /* 0x000fe200078e00ff */
[----:B------:R-:W-:Y:S01]  /*2570*/  LOP3.LUT R32, R3, R18, RZ, 0x3c, !PT ;  /* 0x0000001203207212 */ /* 0x000fe200078e3cff */
[----:B------:R-:W-:Y:S01]  /*2580*/  @!P0 IMAD.IADD R49, R49, 0x1, -R2 ;  /* 0x0000000131318824 */ /* 0x000fe200078e0a02 */
[----:B------:R-:W-:Y:S01]  /*2590*/  LOP3.LUT R61, R61, 0x2, R18, 0x1e, !PT ;  /* 0x000000023d3d7812 */ /* 0x000fe200078e1e12 */
[----:B------:R-:W-:Y:S01]  /*25a0*/  @!P2 IMAD.IADD R51, R51, 0x1, -R2 ;  /* 0x000000013333a824 */ /* 0x000fe200078e0a02 */
[----:B------:R-:W-:Y:S01]  /*25b0*/  SHF.R.U32.HI R3, RZ, 0x7, R48 ;  /* 0x00000007ff037819 */ /* 0x000fe20000011630 */
[----:B------:R-:W-:Y:S01]  /*25c0*/  @!P6 IMAD.IADD R53, R53, 0x1, -R2 ;  /* 0x000000013535e824 */ /* 0x000fe200078e0a02 */
[----:B------:R-:W-:Y:S01]  /*25d0*/  SHF.R.U32.HI R18, RZ, 0x3, R56 ;  /* 0x00000003ff127819 */ /* 0x000fe20000011638 */
[----:B------:R-:W-:Y:S01]  /*25e0*/  IMAD.SHL.U32 R168, R61, 0x10, RZ ;  /* 0x000000103da87824 */ /* 0x000fe200078e00ff */
[----:B------:R-:W-:Y:S01]  /*25f0*/  SGXT.U32 R3, R3, 0x5 ;  /* 0x000000050303781a */ /* 0x000fe20000000000 */
[----:B------:R-:W-:Y:S01]  /*2600*/  IMAD.SHL.U32 R24, R52, 0x80, RZ ;  /* 0x0000008034187824 */ /* 0x000fe200078e00ff */
[----:B------:R-:W-:Y:S01]  /*2610*/  LOP3.LUT R5, R22, R5, RZ, 0xfc, !PT ;  /* 0x0000000516057212 */ /* 0x000fe200078efcff */
[----:B------:R-:W-:Y:S01]  /*2620*/  IMAD.SHL.U32 R30, R20, 0x20, RZ ;  /* 0x00000020141e7824 */ /* 0x000fe200078e00ff */
[----:B------:R-:W-:Y:S01]  /*2630*/  LOP3.LUT R22, R18, 0x7, R54, 0x78, !PT ;  /* 0x0000000712167812 */ /* 0x000fe200078e7836 */
[----:B------:R-:W-:Y:S01]  /*2640*/  @!P4 IMAD.IADD R4, R4, 0x1, -R71 ;  /* 0x000000010404c824 */ /* 0x000fe200078e0a47 */
[----:B------:R-:W-:Y:S01]  /*2650*/  ISETP.GE.AND P0, PT, R40, RZ, PT ;  /* 0x000000ff2800720c */ /* 0x000fe20003f06270 */
[----:B------:R-:W-:Y:S01]  /*2660*/  @!P3 IMAD.MOV R55, RZ, RZ, -R55 ;  /* 0x000000ffff37b224 */ /* 0x000fe200078e0a37 */
[----:B------:R-:W-:Y:S01]  /*2670*/  ISETP.GE.AND P2, PT, R42, RZ, PT ;  /* 0x000000ff2a00720c */ /* 0x000fe20003f46270 */
[C---:B------:R-:W-:Y:S01]  /*2680*/  IMAD R185, R3.reuse, 0x10, R22 ;  /* 0x0000001003b97824 */ /* 0x040fe200078e0216 */
[----:B------:R-:W-:Y:S01]  /*2690*/  ISETP.GE.AND P6, PT, R44, RZ, PT ;  /* 0x000000ff2c00720c */ /* 0x000fe20003fc6270 */
[----:B------:R-:W-:Y:S01]  /*26a0*/  @!P5 IMAD.MOV R47, RZ, RZ, -R47 ;  /* 0x000000ffff2fd224 */ /* 0x000fe200078e0a2f */
[C---:B------:R-:W-:Y:S01]  /*26b0*/  IADD3 R54, R3.reuse, 0x1, RZ ;  /* 0x0000000103367810 */ /* 0x040fe20007ffe0ff */
[----:B------:R-:W-:Y:S01]  /*26c0*/  @!P1 IMAD.MOV R57, RZ, RZ, -R57 ;  /* 0x000000ffff399224 */ /* 0x000fe200078e0a39 */
[----:B------:R-:W-:Y:S01]  /*26d0*/  IADD3 R46, R3, 0x2, RZ ;  /* 0x00000002032e7810 */ /* 0x000fe20007ffe0ff */
[----:B------:R-:W-:Y:S01]  /*26e0*/  IMAD.U32 R185, R185, 0x8, R170 ;  /* 0x00000008b9b97824 */ /* 0x000fe200078e00aa */
[----:B------:R-:W-:-:S02]  /*26f0*/  IADD3 R44, R3, 0x3, RZ ;  /* 0x00000003032c7810 */ /* 0x000fc40007ffe0ff */
[C---:B------:R-:W-:Y:S01]  /*2700*/  IADD3 R42, R3.reuse, 0x4, RZ ;  /* 0x00000004032a7810 */ /* 0x040fe20007ffe0ff */
[----:B------:R-:W-:Y:S01]  /*2710*/  @!P0 IMAD.MOV R49, RZ, RZ, -R49 ;  /* 0x000000ffff318224 */ /* 0x000fe200078e0a31 */
[C---:B------:R-:W-:Y:S01]  /*2720*/  IADD3 R40, R3.reuse, 0x5, RZ ;  /* 0x0000000503287810 */ /* 0x040fe20007ffe0ff */
[----:B------:R-:W-:Y:S01]  /*2730*/  @!P2 IMAD.MOV R51, RZ, RZ, -R51 ;  /* 0x000000ffff33a224 */ /* 0x000fe200078e0a33 */
[C---:B------:R-:W-:Y:S01]  /*2740*/  IADD3 R38, R3.reuse, 0x6, RZ ;  /* 0x0000000603267810 */ /* 0x040fe20007ffe0ff */
[----:B------:R-:W-:Y:S01]  /*2750*/  @!P6 IMAD.MOV R53, RZ, RZ, -R53 ;  /* 0x000000ffff35e224 */ /* 0x000fe200078e0a35 */
[----:B------:R-:W-:Y:S01]  /*2760*/  IADD3 R36, R3, 0x7, RZ ;  /* 0x0000000703247810 */ /* 0x000fe20007ffe0ff */
[----:B------:R-:W-:Y:S01]  /*2770*/  IMAD.SHL.U32 R185, R185, 0x2, RZ ;  /* 0x00000002b9b97824 */ /* 0x000fe200078e00ff */
[-C--:B------:R-:W-:Y:S02]  /*2780*/  LOP3.LUT R169, R26, R59.reuse, RZ, 0xfc, !PT ;  /* 0x0000003b1aa97212 */ /* 0x080fe400078efcff */
[----:B------:R-:W-:-:S02]  /*2790*/  LOP3.LUT R168, R168, R59, RZ, 0xfc, !PT ;  /* 0x0000003ba8a87212 */ /* 0x000fc400078efcff */
[----:B------:R-:W-:Y:S02]  /*27a0*/  LOP3.LUT R59, R24, 0x800, RZ, 0xc0, !PT ;  /* 0x00000800183b7812 */ /* 0x000fe400078ec0ff */
[C---:B------:R-:W-:Y:S02]  /*27b0*/  LOP3.LUT R2, R18.reuse, 0x7, R54, 0x78, !PT ;  /* 0x0000000712027812 */ /* 0x040fe400078e7836 */
[----:B------:R-:W-:Y:S01]  /*27c0*/  LOP3.LUT R20, R18, 0x7, R46, 0x78, !PT ;  /* 0x0000000712147812 */ /* 0x000fe200078e782e */
[----:B------:R-:W-:Y:S01]  /*27d0*/  IMAD R61, R170, 0x100, R59 ;  /* 0x00000100aa3d7824 */ /* 0x000fe200078e023b */
[----:B------:R-:W-:Y:S01]  /*27e0*/  LOP3.LUT R22, R18, 0x7, R44, 0x78, !PT ;  /* 0x0000000712167812 */ /* 0x000fe200078e782c */
[----:B------:R-:W-:Y:S01]  /*27f0*/  IMAD.SHL.U32 R59, R32, 0x8, RZ ;  /* 0x00000008203b7824 */ /* 0x000fe200078e00ff */
[----:B------:R-:W-:Y:S01]  /*2800*/  LOP3.LUT R24, R18, 0x7, R42, 0x78, !PT ;  /* 0x0000000712187812 */ /* 0x000fe200078e782a */
[----:B------:R-:W-:Y:S01]  /*2810*/  IMAD R179, R46, 0x10, R20 ;  /* 0x000000102eb37824 */ /* 0x000fe200078e0214 */
[----:B------:R-:W-:Y:S01]  /*2820*/  LOP3.LUT R26, R18, 0x7, R40, 0x78, !PT ;  /* 0x00000007121a7812 */ /* 0x000fe200078e7828 */
[----:B------:R-:W-:Y:S01]  /*2830*/  IMAD R65, R44, 0x10, R22 ;  /* 0x000000102c417824 */ /* 0x000fe200078e0216 */
[----:B------:R-:W-:Y:S01]  /*2840*/  LOP3.LUT R28, R18, 0x7, R38, 0x78, !PT ;  /* 0x00000007121c7812 */ /* 0x000fe200078e7826 */
[----:B------:R-:W-:Y:S01]  /*2850*/  IMAD R63, R54, 0x10, R2 ;  /* 0x00000010363f7824 */ /* 0x000fe200078e0202 */
[----:B------:R-:W-:Y:S01]  /*2860*/  LOP3.LUT R18, R18, 0x7, R36, 0x78, !PT ;  /* 0x0000000712127812 */ /* 0x000fe200078e7824 */
[----:B------:R-:W-:Y:S01]  /*2870*/  IMAD R177, R42, 0x10, R24 ;  /* 0x000000102ab17824 */ /* 0x000fe200078e0218 */
[----:B------:R-:W-:Y:S01]  /*2880*/  ISETP.GT.U32.AND P4, PT, R71, R4, PT ;  /* 0x000000044700720c */ /* 0x000fe20003f84070 */
[----:B------:R-:W-:Y:S01]  /*2890*/  IMAD R171, R38, 0x10, R28 ;  /* 0x0000001026ab7824 */ /* 0x000fe200078e021c */
[----:B------:R-:W-:Y:S01]  /*28a0*/  LOP3.LUT R20, R34, 0x4, RZ, 0xfc, !PT ;  /* 0x0000000422147812 */ /* 0x000fe200078efcff */
[----:B------:R-:W-:Y:S01]  /*28b0*/  IMAD R69, R36, 0x10, R18 ;  /* 0x0000001024457824 */ /* 0x000fe200078e0212 */
[----:B------:R-:W-:Y:S01]  /*28c0*/  LOP3.LUT R18, R34, 0x7, R48, 0x78, !PT ;  /* 0x0000000722127812 */ /* 0x000fe200078e7830 */
[----:B------:R-:W-:Y:S01]  /*28d0*/  IMAD R67, R40, 0x10, R26 ;  /* 0x0000001028437824 */ /* 0x000fe200078e021a */
[----:B------:R-:W-:Y:S01]  /*28e0*/  LOP3.LUT R20, R20, 0x7, R48, 0x78, !PT ;  /* 0x0000000714147812 */ /* 0x000fe200078e7830 */
[----:B------:R-:W-:Y:S01]  /*28f0*/  IMAD.U32 R184, R63, 0x8, R170 ;  /* 0x000000083fb87824 */ /* 0x000fe200078e00aa */
[----:B------:R-:W-:Y:S01]  /*2900*/  LOP3.LUT R22, R34, 0x8, RZ, 0xfc, !PT ;  /* 0x0000000822167812 */ /* 0x000fe200078efcff */
[----:B------:R-:W-:Y:S01]  /*2910*/  IMAD.SHL.U32 R18, R18, 0x10, RZ ;  /* 0x0000001012127824 */ /* 0x000fe200078e00ff */
[----:B------:R-:W-:Y:S01]  /*2920*/  LOP3.LUT R34, R34, 0xc, RZ, 0xfc, !PT ;  /* 0x0000000c22227812 */ /* 0x000fe200078efcff */
[----:B------:R-:W-:Y:S01]  /*2930*/  IMAD.SHL.U32 R20, R20, 0x10, RZ ;  /* 0x0000001014147824 */ /* 0x000fe200078e00ff */
[----:B------:R-:W-:Y:S01]  /*2940*/  LOP3.LUT R22, R22, 0x7, R48, 0x78, !PT ;  /* 0x0000000716167812 */ /* 0x000fe200078e7830 */
[----:B------:R-:W-:Y:S01]  /*2950*/  @!P4 IMAD.IADD R4, R4, 0x1, -R71 ;  /* 0x000000010404c824 */ /* 0x000fe200078e0a47 */
[-C--:B------:R-:W-:Y:S01]  /*2960*/  LOP3.LUT R189, R18, R61.reuse, RZ, 0xfc, !PT ;  /* 0x0000003d12bd7212 */ /* 0x080fe200078efcff */
[--C-:B------:R-:W-:Y:S01]  /*2970*/  IMAD.U32 R179, R179, 0x8, R170.reuse ;  /* 0x00000008b3b37824 */ /* 0x100fe200078e00aa */
[----:B------:R-:W-:Y:S01]  /*2980*/  ISETP.NE.AND P4, PT, RZ, c[0x0][0x17c], PT ;  /* 0x00005f00ff007a0c */ /* 0x000fe20003f85270 */
[----:B------:R-:W-:Y:S01]  /*2990*/  IMAD.SHL.U32 R22, R22, 0x10, RZ ;  /* 0x0000001016167824 */ /* 0x000fe200078e00ff */
[----:B------:R-:W-:Y:S01]  /*29a0*/  LOP3.LUT R18, RZ, c[0x0][0x17c], RZ, 0x33, !PT ;  /* 0x00005f00ff127a12 */ /* 0x000fe200078e33ff */
[--C-:B------:R-:W-:Y:S01]  /*29b0*/  IMAD.U32 R178, R65, 0x8, R170.reuse ;  /* 0x0000000841b27824 */ /* 0x100fe200078e00aa */
[----:B------:R-:W-:Y:S01]  /*29c0*/  LOP3.LUT R188, R20, R61, RZ, 0xfc, !PT ;  /* 0x0000003d14bc7212 */ /* 0x000fe200078efcff */
[--C-:B------:R-:W-:Y:S01]  /*29d0*/  IMAD.U32 R177, R177, 0x8, R170.reuse ;  /* 0x00000008b1b17824 */ /* 0x100fe200078e00aa */
[C---:B------:R-:W-:Y:S01]  /*29e0*/  SEL R6, R18.reuse, R6, !P4 ;  /* 0x0000000612067207 */ /* 0x040fe20006000000 */
[--C-:B------:R-:W-:Y:S01]  /*29f0*/  IMAD.U32 R176, R67, 0x8, R170.reuse ;  /* 0x0000000843b07824 */ /* 0x100fe200078e00aa */
[C---:B------:R-:W-:Y:S01]  /*2a00*/  SEL R20, R18.reuse, R7, !P4 ;  /* 0x0000000712147207 */ /* 0x040fe20006000000 */
[--C-:B------:R-:W-:Y:S01]  /*2a10*/  IMAD.U32 R171, R171, 0x8, R170.reuse ;  /* 0x00000008abab7824 */ /* 0x100fe200078e00aa */
[C---:B------:R-:W-:Y:S01]  /*2a20*/  SEL R252, R18.reuse, R10, !P4 ;  /* 0x0000000a12fc7207 */ /* 0x040fe20006000000 */
[----:B------:R-:W-:Y:S01]  /*2a30*/  IMAD.U32 R170, R69, 0x8, R170 ;  /* 0x0000000845aa7824 */ /* 0x000fe200078e00aa */
[----:B------:R-:W-:Y:S01]  /*2a40*/  SEL R10, R18, R9, !P4 ;  /* 0x00000009120a7207 */ /* 0x000fe20006000000 */
[--C-:B------:R-:W-:Y:S01]  /*2a50*/  IMAD R9, R6, c[0x0][0x190], R223.reuse ;  /* 0x0000640006097a24 */ /* 0x100fe200078e02df */
[----:B------:R-:W-:Y:S01]  /*2a60*/  SEL R8, R18, R8, !P4 ;  /* 0x0000000812087207 */ /* 0x000fe20006000000 */
[--C-:B------:R-:W-:Y:S01]  /*2a70*/  IMAD R7, R20, c[0x0][0x190], R223.reuse ;  /* 0x0000640014077a24 */ /* 0x100fe200078e02df */
[----:B------:R-:W-:Y:S01]  /*2a80*/  SEL R38, R18, R53, !P4 ;  /* 0x0000003512267207 */ /* 0x000fe20006000000 */
[--C-:B------:R-:W-:Y:S01]  /*2a90*/  IMAD R252, R252, c[0x0][0x190], R223.reuse ;  /* 0x00006400fcfc7a24 */ /* 0x100fe200078e02df */
[----:B------:R-:W-:Y:S01]  /*2aa0*/  STL [R1+0x8], R9 ;  /* 0x0000080901007387 */ /* 0x000fe20000100800 */
[--C-:B------:R-:W-:Y:S01]  /*2ab0*/  IMAD R6, R8, c[0x0][0x190], R223.reuse ;  /* 0x0000640008067a24 */ /* 0x100fe200078e02df */
[----:B------:R-:W-:Y:S01]  /*2ac0*/  IADD3 R8, R3, 0x1f, RZ ;  /* 0x0000001f03087810 */ /* 0x000fe20007ffe0ff */
[--C-:B------:R-:W-:Y:S01]  /*2ad0*/  IMAD R251, R10, c[0x0][0x190], R223.reuse ;  /* 0x000064000afb7a24 */ /* 0x100fe200078e02df */
[----:B------:R0:W-:Y:S01]  /*2ae0*/  STL [R1+0x4], R7 ;  /* 0x0000040701007387 */ /* 0x0001e20000100800 */
[----:B------:R-:W-:Y:S01]  /*2af0*/  LOP3.LUT R34, R34, 0x7, R48, 0x78, !PT ;  /* 0x0000000722227812 */ /* 0x000fe200078e7830 */
[--C-:B------:R-:W-:Y:S01]  /*2b00*/  IMAD R225, R38, c[0x0][0x190], R223.reuse ;  /* 0x0000640026e17a24 */ /* 0x100fe200078e02df */
[----:B------:R-:W-:Y:S01]  /*2b10*/  SEL R224, R18, R55, !P4 ;  /* 0x0000003712e07207 */ /* 0x000fe20006000000 */
[----:B------:R-:W-:Y:S01]  /*2b20*/  STL [R1], R6 ;  /* 0x0000000601007387 */ /* 0x000fe20000100800 */
[----:B------:R-:W-:Y:S01]  /*2b30*/  LOP3.LUT R2, R59, R30, RZ, 0xfc, !PT ;  /* 0x0000001e3b027212 */ /* 0x000fe200078efcff */
[----:B------:R-:W-:Y:S01]  /*2b40*/  IMAD.SHL.U32 R34, R34, 0x10, RZ ;  /* 0x0000001022227824 */ /* 0x000fe200078e00ff */
[-C--:B------:R-:W-:Y:S01]  /*2b50*/  LOP3.LUT R187, R22, R61.reuse, RZ, 0xfc, !PT ;  /* 0x0000003d16bb7212 */ /* 0x080fe200078efcff */
[--C-:B------:R-:W-:Y:S01]  /*2b60*/  IMAD R224, R224, c[0x0][0x190], R223.reuse ;  /* 0x00006400e0e07a24 */ /* 0x100fe200078e02df */
[----:B------:R-:W-:Y:S01]  /*2b70*/  SEL R248, R18, R12, !P4 ;  /* 0x0000000c12f87207 */ /* 0x000fe20006000000 */
[----:B0-----:R-:W-:Y:S01]  /*2b80*/  IMAD.MOV.U32 R7, RZ, RZ, c[0x0][0x188] ;  /* 0x00006200ff077624 */ /* 0x001fe200078e00ff */
[----:B------:R-:W-:Y:S01]  /*2b90*/  LOP3.LUT R186, R34, R61, RZ, 0xfc, !PT ;  /* 0x0000003d22ba7212 */ /* 0x000fe200078efcff */
[----:B------:R-:W-:Y:S01]  /*2ba0*/  CS2R R68, SRZ ;  /* 0x0000000000447805 */ /* 0x000fe2000001ff00 */
[----:B------:R-:W-:Y:S01]  /*2bb0*/  SEL R246, R18, R14, !P4 ;  /* 0x0000000e12f67207 */ /* 0x000fe20006000000 */
[----:B------:R-:W-:Y:S01]  /*2bc0*/  IMAD R221, R8, R7, -c[0x0][0x188] ;  /* 0x8000620008dd7624 */ /* 0x000fe200078e0207 */
[----:B------:R-:W-:Y:S01]  /*2bd0*/  SEL R244, R18, R16, !P4 ;  /* 0x0000001012f47207 */ /* 0x000fe20006000000 */
[--C-:B------:R-:W-:Y:S01]  /*2be0*/  IMAD R248, R248, c[0x0][0x190], R223.reuse ;  /* 0x00006400f8f87a24 */ /* 0x100fe200078e02df */
[----:B------:R-:W-:Y:S01]  /*2bf0*/  SEL R250, R18, R11, !P4 ;  /* 0x0000000b12fa7207 */ /* 0x000fe20006000000 */
[--C-:B------:R-:W-:Y:S01]  /*2c00*/  IMAD R246, R246, c[0x0][0x190], R223.reuse ;  /* 0x00006400f6f67a24 */ /* 0x100fe200078e02df */
[----:B------:R-:W-:Y:S01]  /*2c10*/  IADD3 R53, R221, -c[0x0][0x188], RZ ;  /* 0x80006200dd357a10 */ /* 0x000fe20007ffe0ff */
[--C-:B------:R-:W-:Y:S01]  /*2c20*/  IMAD R244, R244, c[0x0][0x190], R223.reuse ;  /* 0x00006400f4f47a24 */ /* 0x100fe200078e02df */
[----:B------:R-:W-:Y:S01]  /*2c30*/  SEL R12, R18, R13, !P4 ;  /* 0x0000000d120c7207 */ /* 0x000fe20006000000 */
[--C-:B------:R-:W-:Y:S01]  /*2c40*/  IMAD R250, R250, c[0x0][0x190], R223.reuse ;  /* 0x00006400fafa7a24 */ /* 0x100fe200078e02df */
[----:B------:R-:W-:Y:S01]  /*2c50*/  IADD3 R219, R53, -c[0x0][0x188], RZ ;  /* 0x8000620035db7a10 */ /* 0x000fe20007ffe0ff */
[----:B------:R-:W-:Y:S01]  /*2c60*/  CS2R R70, SRZ ;  /* 0x0000000000467805 */ /* 0x000fe2000001ff00 */
        /* <DEDUP_REMOVED lines=14> */
[C---:B------:R-:W-:Y:S01]  /*2d50*/  SEL R240, R18.reuse, R23, !P4 ;  /* 0x0000001712f07207 */ /* 0x040fe20006000000 */
[----:B------:R-:W-:Y:S01]  /*2d60*/  CS2R R20, SRZ ;  /* 0x0000000000147805 */ /* 0x000fe2000001ff00 */
[----:B------:R-:W-:Y:S01]  /*2d70*/  SEL R24, R18, R25, !P4 ;  /* 0x0000001912187207 */ /* 0x000fe20006000000 */
[--C-:B------:R-:W-:Y:S01]  /*2d80*/  IMAD R241, R22, c[0x0][0x190], R223.reuse ;  /* 0x0000640016f17a24 */ /* 0x100fe200078e02df */
        /* <DEDUP_REMOVED lines=28> */
[----:B------:R-:W-:Y:S01]  /*2f50*/  IADD3 R57, R215, -c[0x0][0x188], RZ ;  /* 0x80006200d7397a10 */ /* 0x000fe20007ffe0ff */
[--C-:B------:R-:W-:Y:S01]  /*2f60*/  IMAD R226, R226, c[0x0][0x190], R223.reuse ;  /* 0x00006400e2e27a24 */ /* 0x100fe200078e02df */
[----:B------:R-:W-:Y:S01]  /*2f70*/  SHF.R.S32.HI R7, RZ, 0x5, R0 ;  /* 0x00000005ff077819 */ /* 0x000fe20000011400 */
[----:B------:R-:W-:Y:S01]  /*2f80*/  IMAD R223, R18, c[0x0][0x190], R223 ;  /* 0x0000640012df7a24 */ /* 0x000fe200078e02df */
[----:B------:R-:W-:Y:S01]  /*2f90*/  IADD3 R213, R57, -c[0x0][0x188], RZ ;  /* 0x8000620039d57a10 */ /* 0x000fe20007ffe0ff */
[----:B------:R-:W-:Y:S01]  /*2fa0*/  CS2R R44, SRZ ;  /* 0x00000000002c7805 */ /* 0x000fe2000001ff00 */
[----:B------:R-:W-:Y:S01]  /*2fb0*/  ISETP.GE.AND P1, PT, R50, RZ, PT ;  /* 0x000000ff3200720c */ /* 0x000fe20003f26270 */
[----:B------:R0:W-:Y:S01]  /*2fc0*/  STL [R1+0xc], R7 ;  /* 0x00000c0701007387 */ /* 0x0001e20000100800 */
[----:B------:R-:W-:Y:S01]  /*2fd0*/  IADD3 R51, R213, -c[0x0][0x188], RZ ;  /* 0x80006200d5337a10 */ /* 0x000fe20007ffe0ff */
[----:B------:R-:W-:Y:S01]  /*2fe0*/  CS2R R46, SRZ ;  /* 0x00000000002e7805 */ /* 0x000fe2000001ff00 */
[----:B------:R-:W-:Y:S01]  /*2ff0*/  ISETP.NE.AND P0, PT, RZ, c[0x0][0x178], PT ;  /* 0x00005e00ff007a0c */ /* 0x000fe20003f05270 */
[----:B------:R-:W-:Y:S01]  /*3000*/  CS2R R40, SRZ ;  /* 0x0000000000287805 */ /* 0x000fe2000001ff00 */
[----:B------:R-:W-:Y:S01]  /*3010*/  IADD3 R211, R51, -c[0x0][0x188], RZ ;  /* 0x8000620033d37a10 */ /* 0x000fe20007ffe0ff */
[----:B------:R-:W-:Y:S01]  /*3020*/  CS2R R42, SRZ ;  /* 0x00000000002a7805 */ /* 0x000fe2000001ff00 */
[----:B------:R-:W-:Y:S01]  /*3030*/  IADD3 R0, R3, 0x9, RZ ;  /* 0x0000000903007810 */ /* 0x000fe20007ffe0ff */
[----:B------:R-:W-:Y:S01]  /*3040*/  CS2R R36, SRZ ;  /* 0x0000000000247805 */ /* 0x000fe2000001ff00 */
[----:B------:R-:W-:Y:S01]  /*3050*/  IADD3 R49, R211, -c[0x0][0x188], RZ ;  /* 0x80006200d3317a10 */ /* 0x000fe20007ffe0ff */
[----:B------:R-:W-:Y:S01]  /*3060*/  CS2R R38, SRZ ;  /* 0x0000000000267805 */ /* 0x000fe2000001ff00 */
[----:B0-----:R-:W-:Y:S01]  /*3070*/  IADD3 R7, R3, 0xa, RZ ;  /* 0x0000000a03077810 */ /* 0x001fe20007ffe0ff */
[----:B------:R-:W-:Y:S01]  /*3080*/  @!P1 IMAD.MOV R4, RZ, RZ, -R4 ;  /* 0x000000ffff049224 */ /* 0x000fe200078e0a04 */
[----:B------:R-:W-:Y:S01]  /*3090*/  IADD3 R209, R49, -c[0x0][0x188], RZ ;  /* 0x8000620031d17a10 */ /* 0x000fe20007ffe0ff */
[----:B------:R-:W-:Y:S01]  /*30a0*/  CS2R R32, SRZ ;  /* 0x0000000000207805 */ /* 0x000fe2000001ff00 */
[----:B------:R-:W-:Y:S01]  /*30b0*/  IADD3 R7, R3, 0xd, RZ ;  /* 0x0000000d03077810 */ /* 0x000fe20007ffe0ff */
[----:B------:R-:W-:Y:S01]  /*30c0*/  CS2R R34, SRZ ;  /* 0x0000000000227805 */ /* 0x000fe2000001ff00 */
        /* <DEDUP_REMOVED lines=10> */
[--C-:B------:R-:W-:Y:S01]  /*3170*/  LOP3.LUT R0, R5, 0x7, R48.reuse, 0xf8, !PT ;  /* 0x0000000705007812 */ /* 0x100fe200078ef830 */
[----:B------:R-:W-:Y:S01]  /*3180*/  CS2R R18, SRZ ;  /* 0x0000000000127805 */ /* 0x000fe2000001ff00 */
[----:B------:R-:W-:Y:S01]  /*3190*/  IADD3 R205, R7, -c[0x0][0x188], RZ ;  /* 0x8000620007cd7a10 */ /* 0x000fe20007ffe0ff */
[----:B------:R-:W-:Y:S01]  /*31a0*/  CS2R R64, SRZ ;  /* 0x0000000000407805 */ /* 0x000fe2000001ff00 */
[----:B------:R-:W-:Y:S01]  /*31b0*/  @!P0 LOP3.LUT R4, RZ, c[0x0][0x178], RZ, 0x33, !PT ;  /* 0x00005e00ff048a12 */ /* 0x000fe200078e33ff */
[----:B------:R-:W-:Y:S01]  /*31c0*/  CS2R R66, SRZ ;  /* 0x0000000000427805 */ /* 0x000fe2000001ff00 */
[----:B------:R-:W-:Y:S01]  /*31d0*/  IADD3 R5, R205, -c[0x0][0x188], RZ ;  /* 0x80006200cd057a10 */ /* 0x000fe20007ffe0ff */
[----:B------:R-:W-:Y:S01]  /*31e0*/  IMAD.SHL.U32 R184, R184, 0x2, RZ ;  /* 0x00000002b8b87824 */ /* 0x000fe200078e00ff */
[----:B------:R-:W-:Y:S01]  /*31f0*/  IADD3 R6, R3, 0x8, RZ ;  /* 0x0000000803067810 */ /* 0x000fe20007ffe0ff */
[----:B------:R-:W-:Y:S01]  /*3200*/  IMAD R190, R4, c[0x0][0x184], RZ ;  /* 0x0000610004be7a24 */ /* 0x000fe200078e02ff */
[----:B------:R-:W-:Y:S01]  /*3210*/  IADD3 R203, R5, -c[0x0][0x188], RZ ;  /* 0x8000620005cb7a10 */ /* 0x000fe20007ffe0ff */
[----:B------:R-:W-:Y:S01]  /*3220*/  IMAD.SHL.U32 R179, R179, 0x2, RZ ;  /* 0x00000002b3b37824 */ /* 0x000fe200078e00ff */
[----:B------:R-:W-:Y:S01]  /*3230*/  IADD3 R6, R3, 0xb, RZ ;  /* 0x0000000b03067810 */ /* 0x000fe20007ffe0ff */
[C---:B------:R-:W-:Y:S01]  /*3240*/  IMAD.IADD R220, R190.reuse, 0x1, R53 ;  /* 0x00000001bedc7824 */ /* 0x040fe200078e0235 */
[----:B------:R-:W-:Y:S01]  /*3250*/  IADD3 R11, R203, -c[0x0][0x188], RZ ;  /* 0x80006200cb0b7a10 */ /* 0x000fe20007ffe0ff */
[C---:B------:R-:W-:Y:S01]  /*3260*/  IMAD.IADD R218, R190.reuse, 0x1, R55 ;  /* 0x00000001beda7824 */ /* 0x040fe200078e0237 */
        /* <DEDUP_REMOVED lines=11> */
[----:B------:R-:W-:Y:S01]  /*3320*/  IMAD.IADD R215, R190, 0x1, R215 ;  /* 0x00000001bed77824 */ /* 0x000fe200078e02d7 */
[----:B------:R-:W-:Y:S01]  /*3330*/  LOP3.LUT R2, R2, 0x7, R48, 0xf8, !PT ;  /* 0x0000000702027812 */ /* 0x000fe200078ef830 */
        /* <DEDUP_REMOVED lines=19> */
[----:B------:R-:W-:Y:S01]  /*3470*/  IADD3 R4, R3, 0x19, RZ ;  /* 0x0000001903047810 */ /* 0x000fe20007ffe0ff */
[----:B------:R-:W-:Y:S01]  /*3480*/  IMAD R222, R8, c[0x0][0x188], R190 ;  /* 0x0000620008de7a24 */ /* 0x000fe200078e02be */
[----:B------:R-:W-:Y:S01]  /*3490*/  IADD3 R193, R5, -c[0x0][0x188], RZ ;  /* 0x8000620005c17a10 */ /* 0x000fe20007ffe0ff */
[C---:B------:R-:W-:Y:S01]  /*34a0*/  IMAD.IADD R194, R190.reuse, 0x1, R5 ;  /* 0x00000001bec27824 */ /* 0x040fe200078e0205 */
[----:B------:R-:W-:Y:S01]  /*34b0*/  IADD3 R5, R3, 0x12, RZ ;  /* 0x0000001203057810 */ /* 0x000fe20007ffe0ff */
[C---:B------:R-:W-:Y:S01]  /*34c0*/  IMAD.IADD R202, R190.reuse, 0x1, R11 ;  /* 0x00000001beca7824 */ /* 0x040fe200078e020b */
[----:B------:R-:W-:Y:S01]  /*34d0*/  IADD3 R191, R193, -c[0x0][0x188], RZ ;  /* 0x80006200c1bf7a10 */ /* 0x000fe20007ffe0ff */
[C---:B------:R-:W-:Y:S01]  /*34e0*/  IMAD.IADD R201, R190.reuse, 0x1, R201 ;  /* 0x00000001bec97824 */ /* 0x040fe200078e02c9 */
[C---:B------:R-:W-:Y:S01]  /*34f0*/  IADD3 R5, R3.reuse, 0x15, RZ ;  /* 0x0000001503057810 */ /* 0x040fe20007ffe0ff */
[C---:B------:R-:W-:Y:S01]  /*3500*/  IMAD.IADD R200, R190.reuse, 0x1, R53 ;  /* 0x00000001bec87824 */ /* 0x040fe200078e0235 */
[C---:B------:R-:W-:Y:S01]  /*3510*/  IADD3 R5, R3.reuse, 0x18, RZ ;  /* 0x0000001803057810 */ /* 0x040fe20007ffe0ff */
[C---:B------:R-:W-:Y:S01]  /*3520*/  IMAD.IADD R192, R190.reuse, 0x1, R191 ;  /* 0x00000001bec07824 */ /* 0x040fe200078e02bf */
[C---:B------:R-:W-:Y:S01]  /*3530*/  IADD3 R6, R3.reuse, 0x1a, RZ ;  /* 0x0000001a03067810 */ /* 0x040fe20007ffe0ff */
[C---:B------:R-:W-:Y:S01]  /*3540*/  IMAD.IADD R199, R190.reuse, 0x1, R199 ;  /* 0x00000001bec77824 */ /* 0x040fe200078e02c7 */
[C---:B------:R-:W-:Y:S01]  /*3550*/  IADD3 R191, R190.reuse, -c[0x0][0x188], R191 ;  /* 0x80006200bebf7a10 */ /* 0x040fe20007ffe0bf */
[C---:B------:R-:W-:Y:S01]  /*3560*/  IMAD.IADD R198, R190.reuse, 0x1, R55 ;  /* 0x00000001bec67824 */ /* 0x040fe200078e0237 */
[C---:B------:R-:W-:Y:S01]  /*3570*/  IADD3 R5, R3.reuse, 0x1b, RZ ;  /* 0x0000001b03057810 */ /* 0x040fe20007ffe0ff */
[C---:B------:R-:W-:Y:S01]  /*3580*/  IMAD.IADD R197, R190.reuse, 0x1, R197 ;  /* 0x00000001bec57824 */ /* 0x040fe200078e02c5 */
[C---:B------:R-:W-:Y:S01]  /*3590*/  IADD3 R4, R3.reuse, 0x1c, RZ ;  /* 0x0000001c03047810 */ /* 0x040fe20007ffe0ff */
[C---:B------:R-:W-:Y:S01]  /*35a0*/  IMAD.IADD R196, R190.reuse, 0x1, R9 ;  /* 0x00000001bec47824 */ /* 0x040fe200078e0209 */
[C---:B------:R-:W-:Y:S01]  /*35b0*/  IADD3 R6, R3.reuse, 0x1d, RZ ;  /* 0x0000001d03067810 */ /* 0x040fe20007ffe0ff */
[----:B------:R-:W-:Y:S01]  /*35c0*/  IMAD.IADD R195, R190, 0x1, R195 ;  /* 0x00000001bec37824 */ /* 0x000fe200078e02c3 */
[----:B------:R-:W-:Y:S01]  /*35d0*/  LEA R0, R0, 0x2000, 0x1 ;  /* 0x0000200000007811 */ /* 0x000fe200078e08ff */
[----:B------:R-:W-:Y:S01]  /*35e0*/  IMAD.IADD R193, R190, 0x1, R193 ;  /* 0x00000001bec17824 */ /* 0x000fe200078e02c1 */
[----:B------:R-:W-:Y:S01]  /*35f0*/  LEA R2, R2, 0x2000, 0x1 ;  /* 0x0000200002027811 */ /* 0x000fe200078e08ff */
[----:B------:R-:W-:Y:S01]  /*3600*/  IMAD.SHL.U32 R178, R178, 0x2, RZ ;  /* 0x00000002b2b27824 */ /* 0x000fe200078e00ff */
[----:B------:R-:W-:Y:S01]  /*3610*/  IADD3 R8, R3, 0x1e, RZ ;  /* 0x0000001e03087810 */ /* 0x000fe20007ffe0ff */
[----:B------:R-:W-:-:S02]  /*3620*/  IMAD.SHL.U32 R177, R177, 0x2, RZ ;  /* 0x00000002b1b17824 */ /* 0x000fc400078e00ff */
[----:B------:R-:W-:Y:S02]  /*3630*/  IMAD.SHL.U32 R176, R176, 0x2, RZ ;  /* 0x00000002b0b07824 */ /* 0x000fe400078e00ff */
[----:B------:R-:W-:Y:S02]  /*3640*/  IMAD.SHL.U32 R171, R171, 0x2, RZ ;  /* 0x00000002abab7824 */ /* 0x000fe400078e00ff */
[----:B------:R-:W-:Y:S02]  /*3650*/  IMAD.SHL.U32 R170, R170, 0x2, RZ ;  /* 0x00000002aaaa7824 */ /* 0x000fe400078e00ff */
[----:B------:R-:W-:Y:S02]  /*3660*/  IMAD R190, R3, c[0x0][0x188], R190 ;  /* 0x0000620003be7a24 */ /* 0x000fe400078e02be */
[----:B------:R-:W-:Y:S02]  /*3670*/  IMAD.MOV.U32 R4, RZ, RZ, c[0x0][0x168] ;  /* 0x00005a00ff047624 */ /* 0x000fe400078e00ff */
[----:B------:R-:W-:-:S02]  /*3680*/  IMAD.MOV.U32 R5, RZ, RZ, c[0x0][0x16c] ;  /* 0x00005b00ff057624 */ /* 0x000fc400078e00ff */
[----:B------:R-:W-:Y:S02]  /*3690*/  IMAD.MOV.U32 R6, RZ, RZ, c[0x0][0x160] ;  /* 0x00005800ff067624 */ /* 0x000fe400078e00ff */
[----:B------:R-:W-:-:S02]  /*36a0*/  IMAD.MOV.U32 R7, RZ, RZ, c[0x0][0x164] ;  /* 0x00005900ff077624 */ /* 0x000fc400078e00ff */
.L_x_2:
[C---:B------:R-:W-:Y:S02]  /*36b0*/  ISETP.GE.AND P1, PT, R3.reuse, UR5, PT ;  /* 0x0000000503007c0c */ /* 0x040fe4000bf26270 */
[----:B-----5:R-:W-:Y:S02]  /*36c0*/  IADD3 R8, R3, 0x1, RZ ;  /* 0x0000000103087810 */ /* 0x020fe40007ffe0ff */
[----:B------:R-:W-:Y:S02]  /*36d0*/  PRMT R160, RZ, 0x7610, R160 ;  /* 0x00007610ffa07816 */ /* 0x000fe400000000a0 */
[----:B------:R-:W-:Y:S01]  /*36e0*/  ISETP.GE.AND P2, PT, R8, UR5, PT ;  /* 0x0000000508007c0c */ /* 0x000fe2000bf46270 */
[----:B------:R-:W-:Y:S01]  /*36f0*/  IMAD.WIDE R8, R190, 0x2, R6 ;  /* 0x00000002be087825 */ /* 0x000fe200078e0206 */
[----:B------:R-:W-:-:S02]  /*3700*/  PRMT R162, RZ, 0x7610, R162 ;  /* 0x00007610ffa27816 */ /* 0x000fc400000000a2 */
[----:B------:R-:W-:-:S03]  /*3710*/  IADD3 R60, R3, 0x2, RZ ;  /* 0x00000002033c7810 */ /* 0x000fc60007ffe0ff */
[----:B------:R0:W2:Y:S01]  /*3720*/  @!P1 LDG.E.U16 R160, [R8.64] ;  /* 0x0000000608a09981 */ /* 0x0000a2000c1e1500 */
[----:B------:R-:W-:Y:S02]  /*3730*/  ISETP.GE.AND P3, PT, R60, UR5, PT ;  /* 0x000000053c007c0c */ /* 0x000fe4000bf66270 */
[----:B------:R-:W-:Y:S02]  /*3740*/  PRMT R165, RZ, 0x7610, R165 ;  /* 0x00007610ffa57816 */ /* 0x000fe400000000a5 */
[----:B------:R-:W-:Y:S01]  /*3750*/  IADD3 R60, R3, 0x3, RZ ;  /* 0x00000003033c7810 */ /* 0x000fe20007ffe0ff */
[----:B0-----:R-:W-:-:S05]  /*3760*/  IMAD.WIDE R8, R191, 0x2, R6 ;  /* 0x00000002bf087825 */ /* 0x001fca00078e0206 */
[----:B------:R0:W3:Y:S01]  /*3770*/  @!P2 LDG.E.U16 R162, [R8.64] ;  /* 0x0000000608a2a981 */ /* 0x0000e2000c1e1500 */
[----:B------:R-:W-:Y:S02]  /*3780*/  ISETP.GE.AND P4, PT, R60, UR5, PT ;  /* 0x000000053c007c0c */ /* 0x000fe4000bf86270 */
[----:B------:R-:W-:Y:S01]  /*3790*/  IADD3 R60, R3, 0x4, RZ ;  /* 0x00000004033c7810 */ /* 0x000fe20007ffe0ff */
[----:B0-----:R-:W-:-:S05]  /*37a0*/  IMAD.WIDE R8, R192, 0x2, R6 ;  /* 0x00000002c0087825 */ /* 0x001fca00078e0206 */
[----:B------:R0:W4:Y:S01]  /*37b0*/  @!P3 LDG.E.U16 R165, [R8.64] ;  /* 0x0000000608a5b981 */ /* 0x000122000c1e1500 */
[----:B------:R-:W-:Y:S02]  /*37c0*/  ISETP.GE.AND P5, PT, R60, UR5, PT ;  /* 0x000000053c007c0c */ /* 0x000fe4000bfa6270 */
[----:B------:R-:W-:Y:S02]  /*37d0*/  PRMT R172, RZ, 0x7610, R172 ;  /* 0x00007610ffac7816 */ /* 0x000fe400000000ac */
[----:B------:R-:W-:Y:S01]  /*37e0*/  IADD3 R61, R3, 0x5, RZ ;  /* 0x00000005033d7810 */ /* 0x000fe20007ffe0ff */
[----:B0-----:R-:W-:-:S03]  /*37f0*/  IMAD.WIDE R8, R193, 0x2, R6 ;  /* 0x00000002c1087825 */ /* 0x001fc600078e0206 */
[----:B------:R-:W-:Y:S02]  /*3800*/  ISETP.GE.AND P6, PT, R61, UR5, PT ;  /* 0x000000053d007c0c */ /* 0x000fe4000bfc6270 */
[----:B------:R-:W-:Y:S01]  /*3810*/  PRMT R175, RZ, 0x7610, R175 ;  /* 0x00007610ffaf7816 */ /* 0x000fe200000000af */
[----:B------:R0:W4:Y:S01]  /*3820*/  @!P4 LDG.E.U16 R172, [R8.64] ;  /* 0x0000000608acc981 */ /* 0x000122000c1e1500 */
[C---:B------:R-:W-:Y:S02]  /*3830*/  IADD3 R60, R3.reuse, 0x6, RZ ;  /* 0x00000006033c7810 */ /* 0x040fe40007ffe0ff */
[----:B------:R-:W-:Y:S02]  /*3840*/  PRMT R182, RZ, 0x7610, R182 ;  /* 0x00007610ffb67816 */ /* 0x000fe400000000b6 */
[----:B------:R-:W-:Y:S01]  /*3850*/  ISETP.GE.AND P0, PT, R60, UR5, PT ;  /* 0x000000053c007c0c */ /* 0x000fe2000bf06270 */
[----:B0-----:R-:W-:Y:S01]  /*3860*/  IMAD.WIDE R8, R194, 0x2, R6 ;  /* 0x00000002c2087825 */ /* 0x001fe200078e0206 */
[----:B------:R-:W-:-:S04]  /*3870*/  IADD3 R61, R3, 0x7, RZ ;  /* 0x00000007033d7810 */ /* 0x000fc80007ffe0ff */
[----:B------:R0:W4:Y:S01]  /*3880*/  @!P5 LDG.E.U16 R175, [R8.64] ;  /* 0x0000000608afd981 */ /* 0x000122000c1e1500 */
[----:B------:R-:W-:Y:S02]  /*3890*/  PRMT R216, RZ, 0x7610, R216 ;  /* 0x00007610ffd87816 */ /* 0x000fe400000000d8 */
[----:B------:R-:W-:Y:S01]  /*38a0*/  IADD3 R60, R3, 0x8, RZ ;  /* 0x00000008033c7810 */ /* 0x000fe20007ffe0ff */
[----:B0-----:R-:W-:-:S05]  /*38b0*/  IMAD.WIDE R8, R195, 0x2, R6 ;  /* 0x00000002c3087825 */ /* 0x001fca00078e0206 */
[----:B------:R0:W4:Y:S01]  /*38c0*/  @!P6 LDG.E.U16 R182, [R8.64] ;  /* 0x0000000608b6e981 */ /* 0x000122000c1e1500 */
[----:B------:R-:W-:Y:S01]  /*38d0*/  PRMT R183, RZ, 0x7610, R183 ;  /* 0x00007610ffb77816 */ /* 0x000fe200000000b7 */
[----:B0-----:R-:W-:-:S05]  /*38e0*/  IMAD.WIDE R8, R196, 0x2, R6 ;  /* 0x00000002c4087825 */ /* 0x001fca00078e0206 */
[----:B------:R0:W4:Y:S01]  /*38f0*/  @!P0 LDG.E.U16 R216, [R8.64] ;  /* 0x0000000608d88981 */ /* 0x000122000c1e1500 */
[----:B------:R-:W-:Y:S01]  /*3900*/  PRMT R181, RZ, 0x7610, R181 ;  /* 0x00007610ffb57816 */ /* 0x000fe200000000b5 */
[----:B0-----:R-:W-:Y:S01]  /*3910*/  IMAD.WIDE R8, R197, 0x2, R6 ;  /* 0x00000002c5087825 */ /* 0x001fe200078e0206 */
[----:B--2---:R-:W-:Y:S02]  /*3920*/  SEL R160, R160, RZ, !P1 ;  /* 0x000000ffa0a07207 */ /* 0x004fe40004800000 */
[----:B------:R-:W-:Y:S02]  /*3930*/  ISETP.GE.AND P1, PT, R61, UR5, PT ;  /* 0x000000053d007c0c */ /* 0x000fe4000bf26270 */
[----:B---3--:R-:W-:-:S11]  /*3940*/  SEL R162, R162, RZ, !P2 ;  /* 0x000000ffa2a27207 */ /* 0x008fd60005000000 */
[----:B------:R0:W2:Y:S01]  /*3950*/  @!P1 LDG.E.U16 R183, [R8.64] ;  /* 0x0000000608b79981 */ /* 0x0000a2000c1e1500 */
[----:B------:R-:W-:Y:S01]  /*3960*/  ISETP.GE.AND P2, PT, R60, UR5, PT ;  /* 0x000000053c007c0c */ /* 0x000fe2000bf46270 */
[----:B0-----:R-:W-:-:S12]  /*3970*/  IMAD.WIDE R8, R198, 0x2, R6 ;  /* 0x00000002c6087825 */ /* 0x001fd800078e0206 */
[----:B------:R0:W3:Y:S01]  /*3980*/  @!P2 LDG.E.U16 R181, [R8.64] ;  /* 0x0000000608b5a981 */ /* 0x0000e2000c1e1500 */
[----:B------:R-:W-:Y:S02]  /*3990*/  IADD3 R60, R3, 0x9, RZ ;  /* 0x00000009033c7810 */ /* 0x000fe40007ffe0ff */
[----:B----4-:R-:W-:Y:S02]  /*39a0*/  SEL R165, R165, RZ, !P3 ;  /* 0x000000ffa5a57207 */ /* 0x010fe40005800000 */
[----:B------:R-:W-:Y:S02]  /*39b0*/  ISETP.GE.AND P3, PT, R60, UR5, PT ;  /* 0x000000053c007c0c */ /* 0x000fe4000bf66270 */
[----:B------:R-:W-:Y:S01]  /*39c0*/  PRMT R180, RZ, 0x7610, R180 ;  /* 0x00007610ffb47816 */ /* 0x000fe200000000b4 */
[----:B0-----:R-:W-:Y:S01]  /*39d0*/  IMAD.WIDE R8, R199, 0x2, R6 ;  /* 0x00000002c7087825 */ /* 0x001fe200078e0206 */
[----:B------:R-:W-:-:S09]  /*39e0*/  IADD3 R60, R3, 0xa, RZ ;  /* 0x0000000a033c7810 */ /* 0x000fd20007ffe0ff */
[----:B------:R0:W4:Y:S01]  /*39f0*/  @!P3 LDG.E.U16 R180, [R8.64] ;  /* 0x0000000608b4b981 */ /* 0x000122000c1e1500 */
[----:B------:R-:W-:Y:S02]  /*3a00*/  SEL R172, R172, RZ, !P4 ;  /* 0x000000ffacac7207 */ /* 0x000fe40006000000 */
[----:B------:R-:W-:Y:S02]  /*3a10*/  ISETP.GE.AND P4, PT, R60, UR5, PT ;  /* 0x000000053c007c0c */ /* 0x000fe4000bf86270 */
[----:B------:R-:W-:Y:S02]  /*3a20*/  IADD3 R60, R3, 0xb, RZ ;  /* 0x0000000b033c7810 */ /* 0x000fe40007ffe0ff */
[----:B------:R-:W-:Y:S02]  /*3a30*/  PRMT R174, RZ, 0x7610, R174 ;  /* 0x00007610ffae7816 */ /* 0x000fe400000000ae */
[----:B------:R-:W-:Y:S02]  /*3a40*/  SEL R175, R175, RZ, !P5 ;  /* 0x000000ffafaf7207 */ /* 0x000fe40006800000 */
[----:B------:R-:W-:Y:S01]  /*3a50*/  ISETP.GE.AND P5, PT, R60, UR5, PT ;  /* 0x000000053c007c0c */ /* 0x000fe2000bfa6270 */
[----:B0-----:R-:W-:Y:S01]  /*3a60*/  IMAD.WIDE R8, R200, 0x2, R6 ;  /* 0x00000002c8087825 */ /* 0x001fe200078e0206 */
[----:B------:R-:W-:-:S02]  /*3a70*/  IADD3 R61, R3, 0xc, RZ ;  /* 0x0000000c033d7810 */ /* 0x000fc40007ffe0ff */
[----:B------:R-:W-:Y:S02]  /*3a80*/  PRMT R173, RZ, 0x7610, R173 ;  /* 0x00007610ffad7816 */ /* 0x000fe400000000ad */
[----:B------:R0:W4:Y:S01]  /*3a90*/  @!P4 LDG.E.U16 R174, [R8.64] ;  /* 0x0000000608aec981 */ /* 0x000122000c1e1500 */
[----:B------:R-:W-:Y:S02]  /*3aa0*/  IADD3 R60, R3, 0xd, RZ ;  /* 0x0000000d033c7810 */ /* 0x000fe40007ffe0ff */
[----:B------:R-:W-:Y:S02]  /*3ab0*/  SEL R182, R182, RZ, !P6 ;  /* 0x000000ffb6b67207 */ /* 0x000fe40007000000 */
[----:B------:R-:W-:Y:S01]  /*3ac0*/  ISETP.GE.AND P6, PT, R61, UR5, PT ;  /* 0x000000053d007c0c */ /* 0x000fe2000bfc6270 */
[----:B0-----:R-:W-:Y:S01]  /*3ad0*/  IMAD.WIDE R8, R201, 0x2, R6 ;  /* 0x00000002c9087825 */ /* 0x001fe200078e0206 */
[----:B------:R-:W-:Y:S02]  /*3ae0*/  PRMT R167, RZ, 0x7610, R167 ;  /* 0x00007610ffa77816 */ /* 0x000fe400000000a7 */
[----:B------:R-:W-:-:S02]  /*3af0*/  IADD3 R61, R3, 0xe, RZ ;  /* 0x0000000e033d7810 */ /* 0x000fc40007ffe0ff */
[----:B------:R0:W4:Y:S01]  /*3b00*/  @!P5 LDG.E.U16 R173, [R8.64] ;  /* 0x0000000608add981 */ /* 0x000122000c1e1500 */
[----:B------:R-:W-:Y:S02]  /*3b10*/  SEL R216, R216, RZ, !P0 ;  /* 0x000000ffd8d87207 */ /* 0x000fe40004000000 */
[----:B------:R-:W-:Y:S01]  /*3b20*/  ISETP.GE.AND P0, PT, R60, UR5, PT ;  /* 0x000000053c007c0c */ /* 0x000fe2000bf06270 */
[----:B0-----:R-:W-:Y:S01]  /*3b30*/  IMAD.WIDE R8, R202, 0x2, R6 ;  /* 0x00000002ca087825 */ /* 0x001fe200078e0206 */
[----:B------:R-:W-:Y:S02]  /*3b40*/  PRMT R166, RZ, 0x7610, R166 ;  /* 0x00007610ffa67816 */ /* 0x000fe400000000a6 */
[----:B------:R-:W-:Y:S02]  /*3b50*/  IADD3 R60, R3, 0xf, RZ ;  /* 0x0000000f033c7810 */ /* 0x000fe40007ffe0ff */
        /* <DEDUP_REMOVED lines=13> */
[C---:B------:R-:W-:Y:S02]  /*3c30*/  IADD3 R60, R3.reuse, 0x10, RZ ;  /* 0x00000010033c7810 */ /* 0x040fe40007ffe0ff */
        /* <DEDUP_REMOVED lines=9> */
[----:B------:R-:W-:Y:S01]  /*3cd0*/  PRMT R159, RZ, 0x7610, R159 ;  /* 0x00007610ff9f7816 */ /* 0x000fe2000000009f */
[----:B0-----:R-:W-:Y:S01]  /*3ce0*/  IMAD.WIDE R8, R207, 0x2, R6 ;  /* 0x00000002cf087825 */ /* 0x001fe200078e0206 */
[----:B------:R-:W-:Y:S02]  /*3cf0*/  IADD3 R61, R3, 0x13, RZ ;  /* 0x00000013033d7810 */ /* 0x000fe40007ffe0ff */
[----:B------:R-:W-:-:S05]  /*3d00*/  SEL R173, R173, RZ, !P5 ;  /* 0x000000ffadad7207 */ /* 0x000fca0006800000 */
[----:B------:R0:W4:Y:S01]  /*3d10*/  @!P4 LDG.E.U16 R159, [R8.64] ;  /* 0x00000006089fc981 */ /* 0x000122000c1e1500 */
[----:B------:R-:W-:Y:S02]  /*3d20*/  ISETP.GE.AND P5, PT, R60, UR5, PT ;  /* 0x000000053c007c0c */ /* 0x000fe4000bfa6270 */
[----:B------:R-:W-:Y:S02]  /*3d30*/  PRMT R157, RZ, 0x7610, R157 ;  /* 0x00007610ff9d7816 */ /* 0x000fe4000000009d */
[----:B------:R-:W-:Y:S01]  /*3d40*/  IADD3 R60, R3, 0x14, RZ ;  /* 0x00000014033c7810 */ /* 0x000fe20007ffe0ff */
[----:B0-----:R-:W-:Y:S01]  /*3d50*/  IMAD.WIDE R8, R208, 0x2, R6 ;  /* 0x00000002d0087825 */ /* 0x001fe200078e0206 */
[----:B------:R-:W-:-:S07]  /*3d60*/  SEL R167, R167, RZ, !P6 ;  /* 0x000000ffa7a77207 */ /* 0x000fce0007000000 */
        /* <DEDUP_REMOVED lines=11> */
[----:B------:R-:W-:-:S07]  /*3e20*/  PRMT R56, RZ, 0x7610, R56 ;  /* 0x00007610ff387816 */ /* 0x000fce0000000038 */
        /* <DEDUP_REMOVED lines=22> */
[----:B------:R-:W-:-:S07]  /*3f90*/  SEL R157, R157, RZ, !P5 ;  /* 0x000000ff9d9d7207 */ /* 0x000fce0006800000 */
[----:B------:R0:W4:Y:S01]  /*3fa0*/  @!P4 LDG.E.U16 R10, [R8.64] ;  /* 0x00000006080ac981 */ /* 0x000122000c1e1500 */
[----:B------:R-:W-:Y:S02]  /*3fb0*/  ISETP.GE.AND P5, PT, R60, UR5, PT ;  /* 0x000000053c007c0c */ /* 0x000fe4000bfa6270 */
[----:B------:R-:W-:Y:S02]  /*3fc0*/  IADD3 R60, R3, 0x1b, RZ ;  /* 0x0000001b033c7810 */ /* 0x000fe40007ffe0ff */
[----:B------:R-:W-:Y:S01]  /*3fd0*/  PRMT R11, RZ, 0x7610, R11 ;  /* 0x00007610ff0b7816 */ /* 0x000fe2000000000b */
[----:B0-----:R-:W-:-:S08]  /*3fe0*/  IMAD.WIDE R8, R215, 0x2, R6 ;  /* 0x00000002d7087825 */ /* 0x001fd000078e0206 */
[----:B------:R0:W4:Y:S01]  /*3ff0*/  @!P5 LDG.E.U16 R11, [R8.64] ;  /* 0x00000006080bd981 */ /* 0x000122000c1e1500 */
[----:B------:R-:W-:Y:S02]  /*4000*/  SEL R59, R59, RZ, !P0 ;  /* 0x000000ff3b3b7207 */ /* 0x000fe40004000000 */
[----:B------:R-:W-:Y:S02]  /*4010*/  ISETP.GE.AND P0, PT, R60, UR5, PT ;  /* 0x000000053c007c0c */ /* 0x000fe4000bf06270 */
[C---:B------:R-:W-:Y:S02]  /*4020*/  IADD3 R60, R3.reuse, 0x1c, RZ ;  /* 0x0000001c033c7810 */ /* 0x040fe40007ffe0ff */
[----:B--2---:R-:W-:Y:S02]  /*4030*/  SEL R56, R56, RZ, !P1 ;  /* 0x000000ff38387207 */ /* 0x004fe40004800000 */
[----:B------:R-:W-:Y:S02]  /*4040*/  ISETP.GE.AND P1, PT, R60, UR5, PT ;  /* 0x000000053c007c0c */ /* 0x000fe4000bf26270 */
[----:B------:R-:W-:-:S02]  /*4050*/  IADD3 R60, R3, 0x1d, RZ ;  /* 0x0000001d033c7810 */ /* 0x000fc40007ffe0ff */
[----:B---3--:R-:W-:Y:S02]  /*4060*/  SEL R55, R55, RZ, !P2 ;  /* 0x000000ff37377207 */ /* 0x008fe40005000000 */
[----:B------:R-:W-:Y:S02]  /*4070*/  ISETP.GE.AND P2, PT, R60, UR5, PT ;  /* 0x000000053c007c0c */ /* 0x000fe4000bf46270 */
[----:B------:R-:W2:Y:S01]  /*4080*/  LDL R60, [R1+0x8] ;  /* 0x00000800013c7983 */ /* 0x000ea20000100800 */
[----:B------:R-:W-:Y:S02]  /*4090*/  IADD3 R61, R3, 0x1a, RZ ;  /* 0x0000001a033d7810 */ /* 0x000fe40007ffe0ff */
[----:B------:R-:W-:Y:S02]  /*40a0*/  SEL R62, R62, RZ, !P6 ;  /* 0x000000ff3e3e7207 */ /* 0x000fe40007000000 */
[----:B------:R-:W-:Y:S01]  /*40b0*/  ISETP.GE.AND P6, PT, R61, UR5, PT ;  /* 0x000000053d007c0c */ /* 0x000fe2000bfc6270 */
[----:B0-----:R-:W-:Y:S01]  /*40c0*/  IMAD.WIDE R8, R217, 0x2, R6 ;  /* 0x00000002d9087825 */ /* 0x001fe200078e0206 */
[----:B------:R-:W-:-:S02]  /*40d0*/  PRMT R53, RZ, 0x7610, R53 ;  /* 0x00007610ff357816 */ /* 0x000fc40000000035 */
[----:B------:R-:W-:Y:S02]  /*40e0*/  IADD3 R61, R3, 0x1e, RZ ;  /* 0x0000001e033d7810 */ /* 0x000fe40007ffe0ff */
[----:B------:R-:W-:Y:S02]  /*40f0*/  PRMT R51, RZ, 0x7610, R51 ;  /* 0x00007610ff337816 */ /* 0x000fe40000000033 */
[----:B----4-:R-:W-:Y:S02]  /*4100*/  SEL R54, R54, RZ, !P3 ;  /* 0x000000ff36367207 */ /* 0x010fe40005800000 */
[----:B------:R-:W-:-:S03]  /*4110*/  ISETP.GE.AND P3, PT, R61, UR5, PT ;  /* 0x000000053d007c0c */ /* 0x000fc6000bf66270 */
[----:B------:R0:W3:Y:S04]  /*4120*/  @!P6 LDG.E.U16 R53, [R8.64] ;  /* 0x000000060835e981 */ /* 0x0000e8000c1e1500 */
[----:B------:R-:W1:Y:S01]  /*4130*/  S2R R61, SR_TID.X ;  /* 0x00000000003d7919 */ /* 0x000e620000002100 */
[----:B------:R-:W-:Y:S01]  /*4140*/  PRMT R52, RZ, 0x7610, R52 ;  /* 0x00007610ff347816 */ /* 0x000fe20000000034 */
[----:B0-----:R-:W-:-:S05]  /*4150*/  IMAD.WIDE R8, R218, 0x2, R6 ;  /* 0x00000002da087825 */ /* 0x001fca00078e0206 */
[----:B------:R0:W4:Y:S01]  /*4160*/  @!P0 LDG.E.U16 R51, [R8.64] ;  /* 0x0000000608338981 */ /* 0x000122000c1e1500 */
[----:B------:R-:W-:Y:S01]  /*4170*/  PRMT R50, RZ, 0x7610, R50 ;  /* 0x00007610ff327816 */ /* 0x000fe20000000032 */
[----:B0-----:R-:W-:-:S05]  /*4180*/  IMAD.WIDE R8, R219, 0x2, R6 ;  /* 0x00000002db087825 */ /* 0x001fca00078e0206 */
[----:B------:R0:W3:Y:S01]  /*4190*/  @!P1 LDG.E.U16 R52, [R8.64] ;  /* 0x0000000608349981 */ /* 0x0000e2000c1e1500 */
[----:B------:R-:W-:Y:S01]  /*41a0*/  SEL R10, R10, RZ, !P4 ;  /* 0x000000ff0a0a7207 */ /* 0x000fe20006000000 */
[----:B0-----:R-:W-:-:S05]  /*41b0*/  IMAD.WIDE R8, R220, 0x2, R6 ;  /* 0x00000002dc087825 */ /* 0x001fca00078e0206 */
[----:B------:R0:W3:Y:S01]  /*41c0*/  @!P2 LDG.E.U16 R50, [R8.64] ;  /* 0x000000060832a981 */ /* 0x0000e2000c1e1500 */
[----:B------:R-:W-:Y:S02]  /*41d0*/  PRMT R48, RZ, 0x7610, R48 ;  /* 0x00007610ff307816 */ /* 0x000fe40000000030 */
[----:B-1----:R-:W-:Y:S02]  /*41e0*/  LOP3.LUT R61, R61, 0x1f, RZ, 0xc0, !PT ;  /* 0x0000001f3d3d7812 */ /* 0x002fe400078ec0ff */
[----:B0-----:R-:W-:-:S04]  /*41f0*/  IADD3 R9, R3, 0x1f, RZ ;  /* 0x0000001f03097810 */ /* 0x001fc80007ffe0ff */
[----:B------:R-:W-:Y:S01]  /*4200*/  ISETP.GE.AND P4, PT, R9, UR5, PT ;  /* 0x0000000509007c0c */ /* 0x000fe2000bf86270 */
[----:B------:R-:W-:Y:S01]  /*4210*/  IMAD.WIDE R8, R221, 0x2, R6 ;  /* 0x00000002dd087825 */ /* 0x000fe200078e0206 */
[----:B------:R-:W-:Y:S02]  /*4220*/  SEL R11, R11, RZ, !P5 ;  /* 0x000000ff0b0b7207 */ /* 0x000fe40006800000 */
[----:B------:R-:W-:Y:S02]  /*4230*/  ISETP.GE.AND P5, PT, R61, UR5, PT ;  /* 0x000000053d007c0c */ /* 0x000fe4000bfa6270 */
[----:B------:R0:W3:Y:S01]  /*4240*/  @!P3 LDG.E.U16 R48, [R8.64] ;  /* 0x000000060830b981 */ /* 0x0000e2000c1e1500 */
[----:B------:R-:W-:Y:S01]  /*4250*/  PRMT R49, RZ, 0x7610, R49 ;  /* 0x00007610ff317816 */ /* 0x000fe20000000031 */
[----:B0-----:R-:W-:-:S05]  /*4260*/  IMAD.WIDE R8, R222, 0x2, R6 ;  /* 0x00000002de087825 */ /* 0x001fca00078e0206 */
[----:B------:R0:W3:Y:S04]  /*4270*/  @!P4 LDG.E.U16 R49, [R8.64] ;  /* 0x000000060831c981 */ /* 0x0000e8000c1e1500 */
[----:B------:R-:W-:Y:S06]  /*4280*/  BAR.SYNC 0x0 ;  /* 0x0000000000007b1d */ /* 0x000fec0000000000 */
[----:B0-----:R-:W-:Y:S01]  /*4290*/  PRMT R8, RZ, 0x7610, R8 ;  /* 0x00007610ff087816 */ /* 0x001fe20000000008 */
[----:B--2---:R-:W-:-:S05]  /*42a0*/  IMAD.WIDE R60, R60, 0x2, R4 ;  /* 0x000000023c3c7825 */ /* 0x004fca00078e0204 */
[----:B------:R0:W2:Y:S04]  /*42b0*/  @!P5 LDG.E.U16 R8, [R60.64] ;  /* 0x000000063c08d981 */ /* 0x0000a8000c1e1500 */
[----:B0-----:R-:W2:Y:S01]  /*42c0*/  LDL R61, [R1+0x4] ;  /* 0x00000400013d7983 */ /* 0x001ea20000100800 */
[----:B------:R-:W-:Y:S01]  /*42d0*/  PRMT R9, RZ, 0x7610, R9 ;  /* 0x00007610ff097816 */ /* 0x000fe20000000009 */
[----:B--2---:R-:W-:-:S05]  /*42e0*/  IMAD.WIDE R60, R61, 0x2, R4 ;  /* 0x000000023d3c7825 */ /* 0x004fca00078e0204 */
[----:B------:R0:W2:Y:S04]  /*42f0*/  @!P5 LDG.E.U16 R9, [R60.64] ;  /* 0x000000063c09d981 */ /* 0x0000a8000c1e1500 */
[----:B0-----:R-:W2:Y:S01]  /*4300*/  LDL R61, [R1] ;  /* 0x00000000013d7983 */ /* 0x001ea20000100800 */
[----:B------:R-:W-:Y:S02]  /*4310*/  PRMT R57, RZ, 0x7610, R57 ;  /* 0x00007610ff397816 */ /* 0x000fe40000000039 */
[----:B------:R-:W-:Y:S02]  /*4320*/  PRMT R58, RZ, 0x7610, R58 ;  /* 0x00007610ff3a7816 */ /* 0x000fe4000000003a */
[----:B------:R-:W-:Y:S02]  /*4330*/  PRMT R63, RZ, 0x7610, R63 ;  /* 0x00007610ff3f7816 */ /* 0x000fe4000000003f */
[----:B------:R-:W-:-:S02]  /*4340*/  PRMT R156, RZ, 0x7610, R156 ;  /* 0x00007610ff9c7816 */ /* 0x000fc4000000009c */
[----:B------:R-:W-:Y:S01]  /*4350*/  PRMT R158, RZ, 0x7610, R158 ;  /* 0x00007610ff9e7816 */ /* 0x000fe2000000009e */
[----:B------:R0:W-:Y:S04]  /*4360*/  STS.U16 [R185], R160 ;  /* 0x000000a0b9007388 */ /* 0x0001e80000000400 */
[----:B------:R1:W-:Y:S01]  /*4370*/  STS.U16 [R184], R162 ;  /* 0x000000a2b8007388 */ /* 0x0003e20000000400 */
[----:B0-----:R-:W-:Y:S02]  /*4380*/  PRMT R160, RZ, 0x7610, R160 ;  /* 0x00007610ffa07816 */ /* 0x001fe400000000a0 */
[----:B-1----:R-:W-:Y:S01]  /*4390*/  PRMT R162, RZ, 0x7610, R162 ;  /* 0x00007610ffa27816 */ /* 0x002fe200000000a2 */
[----:B------:R0:W-:Y:S04]  /*43a0*/  STS.U16 [R179], R165 ;  /* 0x000000a5b3007388 */ /* 0x0001e80000000400 */
[----:B------:R1:W-:Y:S01]  /*43b0*/  STS.U16 [R178], R172 ;  /* 0x000000acb2007388 */ /* 0x0003e20000000400 */
[----:B0-----:R-:W-:-:S02]  /*43c0*/  PRMT R165, RZ, 0x7610, R165 ;  /* 0x00007610ffa57816 */ /* 0x001fc400000000a5 */
[----:B-1----:R-:W-:Y:S01]  /*43d0*/  PRMT R172, RZ, 0x7610, R172 ;  /* 0x00007610ffac7816 */ /* 0x002fe200000000ac */
        /* <DEDUP_REMOVED lines=8> */
[----:B------:R0:W-:Y:S04]  /*4460*/  STS.U16 [R185+0x800], R181 ;  /* 0x000800b5b9007388 */ /* 0x0001e80000000400 */
[----:B------:R1:W-:Y:S01]  /*4470*/  STS.U16 [R184+0x800], R180 ;  /* 0x000800b4b8007388 */ /* 0x0003e20000000400 */
[----:B0-----:R-:W-:Y:S02]  /*4480*/  PRMT R181, RZ, 0x7610, R181 ;  /* 0x00007610ffb57816 */ /* 0x001fe400000000b5 */
[----:B-1----:R-:W-:Y:S01]  /*4490*/  PRMT R180, RZ, 0x7610, R180 ;  /* 0x00007610ffb47816 */ /* 0x002fe200000000b4 */
[----:B------:R0:W-:Y:S04]  /*44a0*/  STS.U16 [R179+0x800], R174 ;  /* 0x000800aeb3007388 */ /* 0x0001e80000000400 */
[----:B------:R1:W-:Y:S01]  /*44b0*/  STS.U16 [R178+0x800], R173 ;  /* 0x000800adb2007388 */ /* 0x0003e20000000400 */
        /* <DEDUP_REMOVED lines=16> */
[----:B0-----:R-:W-:Y:S01]  /*45c0*/  PRMT R157, RZ, 0x7610, R157 ;  /* 0x00007610ff9d7816 */ /* 0x001fe2000000009d */
[----:B--2---:R-:W-:-:S05]  /*45d0*/  IMAD.WIDE R60, R61, 0x2, R4 ;  /* 0x000000023d3c7825 */ /* 0x004fca00078e0204 */
[----:B------:R0:W2:Y:S02]  /*45e0*/  @!P5 LDG.E.U16 R57, [R60.64] ;  /* 0x000000063c39d981 */ /* 0x0000a4000c1e1500 */
[----:B0-----:R-:W-:-:S05]  /*45f0*/  IMAD.WIDE R60, R252, 0x2, R4 ;  /* 0x00000002fc3c7825 */ /* 0x001fca00078e0204 */
        /* <DEDUP_REMOVED lines=42> */
[----:B------:R0:W2:Y:S01]  /*48a0*/  @!P5 LDG.E.U16 R159, [R60.64] ;  /* 0x000000063c9fd981 */ /* 0x0000a2000c1e1500 */
[----:B-1----:R-:W-:Y:S01]  /*48b0*/  PRMT R62, RZ, 0x7610, R62 ;  /* 0x00007610ff3e7816 */ /* 0x002fe2000000003e */
[----:B0-----:R-:W-:-:S05]  /*48c0*/  IMAD.WIDE R60, R229, 0x2, R4 ;  /* 0x00000002e53c7825 */ /* 0x001fca00078e0204 */
[----:B------:R0:W2:Y:S04]  /*48d0*/  @!P5 LDG.E.U16 R157, [R60.64] ;  /* 0x000000063c9dd981 */ /* 0x0000a8000c1e1500 */
[----:B------:R1:W-:Y:S01]  /*48e0*/  STS.U16 [R177+0x1000], R59 ;  /* 0x0010003bb1007388 */ /* 0x0003e20000000400 */
[----:B0-----:R-:W-:Y:S01]  /*48f0*/  IMAD.WIDE R60, R228, 0x2, R4 ;  /* 0x00000002e43c7825 */ /* 0x001fe200078e0204 */
[----:B-1----:R-:W-:-:S04]  /*4900*/  PRMT R59, RZ, 0x7610, R59 ;  /* 0x00007610ff3b7816 */ /* 0x002fc8000000003b */
[----:B------:R0:W2:Y:S04]  /*4910*/  @!P5 LDG.E.U16 R62, [R60.64] ;  /* 0x000000063c3ed981 */ /* 0x0000a8000c1e1500 */
[----:B------:R1:W-:Y:S01]  /*4920*/  STS.U16 [R176+0x1000], R56 ;  /* 0x00100038b0007388 */ /* 0x0003e20000000400 */
[----:B0-----:R-:W-:Y:S01]  /*4930*/  IMAD.WIDE R60, R227, 0x2, R4 ;  /* 0x00000002e33c7825 */ /* 0x001fe200078e0204 */
[----:B-1----:R-:W-:-:S04]  /*4940*/  PRMT R56, RZ, 0x7610, R56 ;  /* 0x00007610ff387816 */ /* 0x002fc80000000038 */
[----:B------:R0:W2:Y:S01]  /*4950*/  @!P5 LDG.E.U16 R59, [R60.64] ;  /* 0x000000063c3bd981 */ /* 0x0000a2000c1e1500 */
[----:B------:R-:W-:Y:S01]  /*4960*/  PRMT R249, RZ, 0x7610, R249 ;  /* 0x00007610fff97816 */ /* 0x000fe200000000f9 */
[----:B0-----:R-:W-:-:S05]  /*4970*/  IMAD.WIDE R60, R226, 0x2, R4 ;  /* 0x00000002e23c7825 */ /* 0x001fca00078e0204 */
[----:B------:R0:W2:Y:S04]  /*4980*/  @!P5 LDG.E.U16 R56, [R60.64] ;  /* 0x000000063c38d981 */ /* 0x0000a8000c1e1500 */
[----:B------:R-:W-:Y:S01]  /*4990*/  STS.U16 [R171+0x1000], R55 ;  /* 0x00100037ab007388 */ /* 0x000fe20000000400 */
[----:B0-----:R-:W-:-:S03]  /*49a0*/  IMAD.WIDE R60, R225, 0x2, R4 ;  /* 0x00000002e13c7825 */ /* 0x001fc600078e0204 */
[----:B------:R0:W-:Y:S04]  /*49b0*/  STS.U16 [R170+0x1000], R54 ;  /* 0x00100036aa007388 */ /* 0x0001e80000000400 */
[----:B------:R1:W2:Y:S01]  /*49c0*/  @!P5 LDG.E.U16 R249, [R60.64] ;  /* 0x000000063cf9d981 */ /* 0x0002a2000c1e1500 */
[----:B0-----:R-:W-:Y:S01]  /*49d0*/  IMAD.WIDE R54, R224, 0x2, R4 ;  /* 0x00000002e0367825 */ /* 0x001fe200078e0204 */
[----:B-1----:R-:W-:Y:S02]  /*49e0*/  PRMT R60, RZ, 0x7610, R60 ;  /* 0x00007610ff3c7816 */ /* 0x002fe4000000003c */
[----:B------:R0:W-:Y:S04]  /*49f0*/  STS.U16 [R185+0x1800], R10 ;  /* 0x0018000ab9007388 */ /* 0x0001e80000000400 */
[----:B------:R1:W2:Y:S01]  /*4a00*/  @!P5 LDG.E.U16 R60, [R54.64] ;  /* 0x00000006363cd981 */ /* 0x0002a2000c1e1500 */
[----:B0-----:R-:W-:Y:S01]  /*4a10*/  PRMT R10, RZ, 0x7610, R10 ;  /* 0x00007610ff0a7816 */ /* 0x001fe2000000000a */
[----:B-1----:R-:W-:-:S05]  /*4a20*/  IMAD.WIDE R54, R223, 0x2, R4 ;  /* 0x00000002df367825 */ /* 0x002fca00078e0204 */
[----:B------:R-:W2:Y:S01]  /*4a30*/  @!P5 LDG.E.U16 R10, [R54.64] ;  /* 0x00000006360ad981 */ /* 0x000ea2000c1e1500 */
[----:B---3--:R-:W-:Y:S02]  /*4a40*/  SEL R53, R53, RZ, !P6 ;  /* 0x000000ff35357207 */ /* 0x008fe40007000000 */
[----:B----4-:R-:W-:Y:S02]  /*4a50*/  SEL R51, R51, RZ, !P0 ;  /* 0x000000ff33337207 */ /* 0x010fe40004000000 */
[----:B------:R-:W-:Y:S01]  /*4a60*/  SEL R52, R52, RZ, !P1 ;  /* 0x000000ff34347207 */ /* 0x000fe20004800000 */
[----:B------:R-:W-:Y:S01]  /*4a70*/  STS.U16 [R184+0x1800], R11 ;  /* 0x0018000bb8007388 */ /* 0x000fe20000000400 */
[----:B------:R-:W-:Y:S02]  /*4a80*/  SEL R50, R50, RZ, !P2 ;  /* 0x000000ff32327207 */ /* 0x000fe40005000000 */
[----:B------:R-:W-:Y:S01]  /*4a90*/  SEL R48, R48, RZ, !P3 ;  /* 0x000000ff30307207 */ /* 0x000fe20005800000 */
[----:B------:R-:W-:Y:S01]  /*4aa0*/  STS.U16 [R179+0x1800], R53 ;  /* 0x00180035b3007388 */ /* 0x000fe20000000400 */
[----:B------:R-:W-:-:S03]  /*4ab0*/  SEL R49, R49, RZ, !P4 ;  /* 0x000000ff31317207 */ /* 0x000fc60006000000 */
[----:B------:R-:W-:Y:S04]  /*4ac0*/  STS.U16 [R178+0x1800], R51 ;  /* 0x00180033b2007388 */ /* 0x000fe80000000400 */
[----:B------:R-:W-:Y:S04]  /*4ad0*/  STS.U16 [R177+0x1800], R52 ;  /* 0x00180034b1007388 */ /* 0x000fe80000000400 */
[----:B------:R-:W-:Y:S04]  /*4ae0*/  STS.U16 [R176+0x1800], R50 ;  /* 0x00180032b0007388 */ /* 0x000fe80000000400 */
[----:B------:R-:W-:Y:S04]  /*4af0*/  STS.U16 [R171+0x1800], R48 ;  /* 0x00180030ab007388 */ /* 0x000fe80000000400 */
[----:B------:R-:W-:Y:S01]  /*4b00*/  STS.U16 [R170+0x1800], R49 ;  /* 0x00180031aa007388 */ /* 0x000fe20000000400 */
[----:B--2---:R-:W-:-:S02]  /*4b10*/  SEL R216, R216, RZ, !P5 ;  /* 0x000000ffd8d87207 */ /* 0x004fc40006800000 */
[----:B------:R-:W-:Y:S02]  /*4b20*/  SEL R182, R182, RZ, !P5 ;  /* 0x000000ffb6b67207 */ /* 0x000fe40006800000 */
[----:B------:R-:W-:Y:S02]  /*4b30*/  SEL R175, R175, RZ, !P5 ;  /* 0x000000ffafaf7207 */ /* 0x000fe40006800000 */
[----:B------:R-:W-:Y:S02]  /*4b40*/  SEL R172, R172, RZ, !P5 ;  /* 0x000000ffacac7207 */ /* 0x000fe40006800000 */
[----:B------:R-:W-:Y:S02]  /*4b50*/  SEL R165, R165, RZ, !P5 ;  /* 0x000000ffa5a57207 */ /* 0x000fe40006800000 */
[----:B------:R-:W-:Y:S02]  /*4b60*/  SEL R183, R183, RZ, !P5 ;  /* 0x000000ffb7b77207 */ /* 0x000fe40006800000 */
[----:B------:R-:W-:-:S02]  /*4b70*/  SEL R162, R162, RZ, !P5 ;  /* 0x000000ffa2a27207 */ /* 0x000fc40006800000 */
        /* <DEDUP_REMOVED lines=20> */
[----:B------:R-:W-:-:S05]  /*4cc0*/  SEL R10, R10, RZ, !P5 ;  /* 0x000000ff0a0a7207 */ /* 0x000fca0006800000 */
[----:B------:R-:W-:Y:S04]  /*4cd0*/  STS.U16 [R0], R10 ;  /* 0x0000000a00007388 */ /* 0x000fe80000000400 */
[----:B------:R-:W-:Y:S04]  /*4ce0*/  STS.U16 [R2], R60 ;  /* 0x0000003c02007388 */ /* 0x000fe80000000400 */
[----:B------:R-:W-:Y:S04]  /*4cf0*/  STS.U16 [R0+0x200], R249 ;  /* 0x000200f900007388 */ /* 0x000fe80000000400 */
        /* <DEDUP_REMOVED lines=16> */
[----:B------:R-:W-:Y:S01]  /*4e00*/  STS.U16 [R2+0x1200], R182 ;  /* 0x001200b602007388 */ /* 0x000fe20000000400 */
[----:B------:R-:W-:-:S03]  /*4e10*/  SEL R58, R58, RZ, !P5 ;  /* 0x000000ff3a3a7207 */ /* 0x000fc60006800000 */
[----:B------:R-:W-:Y:S01]  /*4e20*/  STS.U16 [R0+0x1400], R175 ;  /* 0x001400af00007388 */ /* 0x000fe20000000400 */
[----:B------:R-:W-:-:S03]  /*4e30*/  SEL R57, R57, RZ, !P5 ;  /* 0x000000ff39397207 */ /* 0x000fc60006800000 */
[----:B------:R-:W-:Y:S01]  /*4e40*/  STS.U16 [R2+0x1400], R172 ;  /* 0x001400ac02007388 */ /* 0x000fe20000000400 */
[----:B------:R-:W-:-:S03]  /*4e50*/  SEL R9, R9, RZ, !P5 ;  /* 0x000000ff09097207 */ /* 0x000fc60006800000 */
[----:B------:R-:W-:Y:S01]  /*4e60*/  STS.U16 [R0+0x1600], R165 ;  /* 0x001600a500007388 */ /* 0x000fe20000000400 */
[----:B------:R-:W-:-:S03]  /*4e70*/  SEL R8, R8, RZ, !P5 ;  /* 0x000000ff08087207 */ /* 0x000fc60006800000 */
        /* <DEDUP_REMOVED lines=9> */
[----:B------:R-:W-:Y:S06]  /*4f10*/  BAR.SYNC 0x0 ;  /* 0x0000000000007b1d */ /* 0x000fec0000000000 */
[----:B------:R-:W-:Y:S04]  /*4f20*/  LDSM.16.MT88.4 R56, [R189] ;  /* 0x00000000bd38783b */ /* 0x000fe80000004200 */
[----:B------:R-:W0:Y:S04]  /*4f30*/  LDSM.16.M88.4 R164, [R169+0x2000] ;  /* 0x00200000a9a4783b */ /* 0x000e280000000200 */
[----:B------:R-:W1:Y:S04]  /*4f40*/  LDSM.16.MT88.4 R52, [R188] ;  /* 0x00000000bc34783b */ /* 0x000e680000004200 */
[----:B------:R-:W2:Y:S04]  /*4f50*/  LDSM.16.MT88.4 R48, [R187] ;  /* 0x00000000bb30783b */ /* 0x000ea80000004200 */
[----:B------:R-:W3:Y:S04]  /*4f60*/  LDSM.16.MT88.4 R180, [R186] ;  /* 0x00000000bab4783b */ /* 0x000ee80000004200 */
[----:B------:R-:W4:Y:S04]  /*4f70*/  LDSM.16.M88.4 R160, [R169+0x2800] ;  /* 0x00280000a9a0783b */ /* 0x000f280000000200 */
[----:B------:R-:W3:Y:S04]  /*4f80*/  LDSM.16.M88.4 R156, [R169+0x3000] ;  /* 0x00300000a99c783b */ /* 0x000ee80000000200 */
[----:B------:R-:W3:Y:S04]  /*4f90*/  LDSM.16.M88.4 R8, [R169+0x3800] ;  /* 0x00380000a908783b */ /* 0x000ee80000000200 */
[----:B------:R-:W-:Y:S04]  /*4fa0*/  LDSM.16.MT88.4 R172, [R189+0x1000] ;  /* 0x00100000bdac783b */ /* 0x000fe80000004200 */
[----:B------:R-:W4:Y:S01]  /*4fb0*/  LDSM.16.M88.4 R60, [R168+0x2000] ;  /* 0x00200000a83c783b */ /* 0x000f220000000200 */
[-C--:B0-----:R-:W5:Y:S08]  /*4fc0*/  HMMA.16816.F32 R44, R56, R164.reuse, R44 ;  /* 0x000000a4382c723c */ /* 0x081f70000000182c */
[-C--:B-1----:R-:W-:Y:S08]  /*4fd0*/  HMMA.16816.F32 R16, R52, R164.reuse, R16 ;  /* 0x000000a43410723c */ /* 0x082ff00000001810 */
[-C--:B--2---:R-:W-:Y:S08]  /*4fe0*/  HMMA.16816.F32 R100, R48, R164.reuse, R100 ;  /* 0x000000a43064723c */ /* 0x084ff00000001864 */
[----:B---3--:R5:W-:Y:S02]  /*4ff0*/  HMMA.16816.F32 R152, R180, R164, R152 ;  /* 0x000000a4b498723c */ /* 0x008be40000001898 */
[----:B-----5:R-:W2:Y:S06]  /*5000*/  LDL R165, [R1+0xc] ;  /* 0x00000c0001a57983 */ /* 0x020eac0000100800 */
[C---:B------:R-:W5:Y:S08]  /*5010*/  HMMA.16816.F32 R40, R56.reuse, R166, R40 ;  /* 0x000000a63828723c */ /* 0x040f700000001828 */
[C---:B----4-:R-:W5:Y:S08]  /*5020*/  HMMA.16816.F32 R36, R56.reuse, R160, R36 ;  /* 0x000000a03824723c */ /* 0x050f700000001824 */
[C---:B------:R-:W5:Y:S08]  /*5030*/  HMMA.16816.F32 R32, R56.reuse, R162, R32 ;  /* 0x000000a23820723c */ /* 0x040f700000001820 */
[C---:B------:R-:W5:Y:S08]  /*5040*/  HMMA.16816.F32 R28, R56.reuse, R156, R28 ;  /* 0x0000009c381c723c */ /* 0x040f70000000181c */
[C---:B------:R-:W5:Y:S08]  /*5050*/  HMMA.16816.F32 R24, R56.reuse, R158, R24 ;  /* 0x0000009e3818723c */ /* 0x040f700000001818 */
[C---:B------:R-:W5:Y:S08]  /*5060*/  HMMA.16816.F32 R20, R56.reuse, R8, R20 ;  /* 0x000000083814723c */ /* 0x040f700000001814 */
[----:B------:R5:W5:Y:S02]  /*5070*/  HMMA.16816.F32 R72, R56, R10, R72 ;  /* 0x0000000a3848723c */ /* 0x000b640000001848 */
[----:B-----5:R-:W0:Y:S06]  /*5080*/  LDSM.16.M88.4 R56, [R168+0x2800] ;  /* 0x00280000a838783b */ /* 0x020e2c0000000200 */
[C---:B------:R-:W5:Y:S08]  /*5090*/  HMMA.16816.F32 R12, R52.reuse, R166, R12 ;  /* 0x000000a6340c723c */ /* 0x040f70000000180c */
[C---:B------:R-:W5:Y:S08]  /*50a0*/  HMMA.16816.F32 R76, R52.reuse, R160, R76 ;  /* 0x000000a0344c723c */ /* 0x040f70000000184c */
[C---:B------:R-:W5:Y:S08]  /*50b0*/  HMMA.16816.F32 R80, R52.reuse, R162, R80 ;  /* 0x000000a23450723c */ /* 0x040f700000001850 */
[C---:B------:R-:W5:Y:S08]  /*50c0*/  HMMA.16816.F32 R84, R52.reuse, R156, R84 ;  /* 0x0000009c3454723c */ /* 0x040f700000001854 */
[C---:B------:R-:W5:Y:S08]  /*50d0*/  HMMA.16816.F32 R88, R52.reuse, R158, R88 ;  /* 0x0000009e3458723c */ /* 0x040f700000001858 */
[C---:B------:R-:W5:Y:S08]  /*50e0*/  HMMA.16816.F32 R92, R52.reuse, R8, R92 ;  /* 0x00000008345c723c */ /* 0x040f70000000185c */
[----:B------:R5:W5:Y:S02]  /*50f0*/  HMMA.16816.F32 R96, R52, R10, R96 ;  /* 0x0000000a3460723c */ /* 0x000b640000001860 */
[----:B-----5:R-:W1:Y:S06]  /*5100*/  LDSM.16.M88.4 R52, [R168+0x3000] ;  /* 0x00300000a834783b */ /* 0x020e6c0000000200 */
[C---:B------:R-:W5:Y:S08]  /*5110*/  HMMA.16816.F32 R104, R48.reuse, R166, R104 ;  /* 0x000000a63068723c */ /* 0x040f700000001868 */
[C---:B------:R-:W5:Y:S08]  /*5120*/  HMMA.16816.F32 R108, R48.reuse, R160, R108 ;  /* 0x000000a0306c723c */ /* 0x040f70000000186c */
[C---:B------:R-:W5:Y:S08]  /*5130*/  HMMA.16816.F32 R112, R48.reuse, R162, R112 ;  /* 0x000000a23070723c */ /* 0x040f700000001870 */
[C---:B------:R-:W5:Y:S08]  /*5140*/  HMMA.16816.F32 R116, R48.reuse, R156, R116 ;  /* 0x0000009c3074723c */ /* 0x040f700000001874 */
[C---:B------:R-:W5:Y:S08]  /*5150*/  HMMA.16816.F32 R120, R48.reuse, R158, R120 ;  /* 0x0000009e3078723c */ /* 0x040f700000001878 */
[C---:B------:R-:W5:Y:S08]  /*5160*/  HMMA.16816.F32 R124, R48.reuse, R8, R124 ;  /* 0x00000008307c723c */ /* 0x040f70000000187c */
[----:B------:R5:W5:Y:S02]  /*5170*/  HMMA.16816.F32 R128, R48, R10, R128 ;  /* 0x0000000a3080723c */ /* 0x000b640000001880 */
[----:B-----5:R-:W3:Y:S06]  /*5180*/  LDSM.16.M88.4 R48, [R168+0x3800] ;  /* 0x00380000a830783b */ /* 0x020eec0000000200 */
[C---:B------:R-:W-:Y:S08]  /*5190*/  HMMA.16816.F32 R136, R180.reuse, R160, R136 ;  /* 0x000000a0b488723c */ /* 0x040ff00000001888 */
[C---:B------:R5:W-:Y:S02]  /*51a0*/  HMMA.16816.F32 R140, R180.reuse, R162, R140 ;  /* 0x000000a2b48c723c */ /* 0x040be4000000188c */
[----:B-----5:R-:W4:Y:S06]  /*51b0*/  LDSM.16.MT88.4 R160, [R188+0x1000] ;  /* 0x00100000bca0783b */ /* 0x020f2c0000004200 */
[C---:B------:R-:W-:Y:S08]  /*51c0*/  HMMA.16816.F32 R68, R180.reuse, R156, R68 ;  /* 0x0000009cb444723c */ /* 0x040ff00000001844 */
[C---:B------:R5:W-:Y:S02]  /*51d0*/  HMMA.16816.F32 R144, R180.reuse, R158, R144 ;  /* 0x0000009eb490723c */ /* 0x040be40000001890 */
[----:B-----5:R-:W0:Y:S06]  /*51e0*/  LDSM.16.MT88.4 R156, [R187+0x1000] ;  /* 0x00100000bb9c783b */ /* 0x020e2c0000004200 */
[C---:B------:R-:W-:Y:S08]  /*51f0*/  HMMA.16816.F32 R148, R180.reuse, R8, R148 ;  /* 0x00000008b494723c */ /* 0x040ff00000001894 */
[C---:B------:R5:W-:Y:S02]  /*5200*/  HMMA.16816.F32 R64, R180.reuse, R10, R64 ;  /* 0x0000000ab440723c */ /* 0x040be40000001840 */
[----:B-----5:R-:W1:Y:S06]  /*5210*/  LDSM.16.MT88.4 R8, [R186+0x1000] ;  /* 0x00100000ba08783b */ /* 0x020e6c0000004200 */
[----:B------:R-:W5:Y:S01]  /*5220*/  HMMA.16816.F32 R132, R180, R166, R132 ;  /* 0x000000a6b484723c */ /* 0x000f620000001884 */
[----:B------:R-:W-:Y:S01]  /*5230*/  UIADD3 UR4, UR4, 0x1, URZ ;  /* 0x0000000104047890 */ /* 0x000fe2000fffe03f */
[----:B------:R-:W-:-:S02]  /*5240*/  IMAD.MOV.U32 R249, RZ, RZ, c[0x0][0x188] ;  /* 0x00006200fff97624 */ /* 0x000fc400078e00ff */
[----:B------:R-:W-:Y:S01]  /*5250*/  IMAD.MOV.U32 R216, RZ, RZ, c[0x0][0x18c] ;  /* 0x00006300ffd87624 */ /* 0x000fe200078e00ff */
[----:B------:R-:W-:Y:S01]  /*5260*/  UIADD3 UR5, UR5, -0x20, URZ ;  /* 0xffffffe005057890 */ /* 0x000fe2000fffe03f */
[----:B------:R-:W-:Y:S02]  /*5270*/  IMAD.SHL.U32 R249, R249, 0x20, RZ ;  /* 0x00000020f9f97824 */ /* 0x000fe400078e00ff */
[----:B------:R-:W-:Y:S01]  /*5280*/  IMAD.SHL.U32 R216, R216, 0x20, RZ ;  /* 0x00000020d8d87824 */ /* 0x000fe200078e00ff */
[----:B------:R5:W5:Y:S01]  /*5290*/  HMMA.16816.F32 R44, R172, R60, R44 ;  /* 0x0000003cac2c723c */ /* 0x000b62000000182c */
[----:B------:R-:W-:-:S04]  /*52a0*/  IMAD.WIDE R6, R249, 0x2, R6 ;  /* 0x00000002f9067825 */ /* 0x000fc800078e0206 */
[----:B------:R-:W-:-:S03]  /*52b0*/  IMAD.WIDE R4, R216, 0x2, R4 ;  /* 0x00000002d8047825 */ /* 0x000fc600078e0204 */
[C---:B------:R5:W5:Y:S08]  /*52c0*/  HMMA.16816.F32 R40, R172.reuse, R62, R40 ;  /* 0x0000003eac28723c */ /* 0x040b700000001828 */
[C---:B0-----:R5:W5:Y:S08]  /*52d0*/  HMMA.16816.F32 R36, R172.reuse, R56, R36 ;  /* 0x00000038ac24723c */ /* 0x041b700000001824 */
[C---:B------:R5:W5:Y:S08]  /*52e0*/  HMMA.16816.F32 R32, R172.reuse, R58, R32 ;  /* 0x0000003aac20723c */ /* 0x040b700000001820 */
[C---:B-1----:R5:W5:Y:S08]  /*52f0*/  HMMA.16816.F32 R28, R172.reuse, R52, R28 ;  /* 0x00000034ac1c723c */ /* 0x042b70000000181c */
[C---:B------:R5:W5:Y:S08]  /*5300*/  HMMA.16816.F32 R24, R172.reuse, R54, R24 ;  /* 0x00000036ac18723c */ /* 0x040b700000001818 */
[C---:B---3--:R5:W5:Y:S08]  /*5310*/  HMMA.16816.F32 R20, R172.reuse, R48, R20 ;  /* 0x00000030ac14723c */ /* 0x048b700000001814 */
[----:B------:R5:W5:Y:S01]  /*5320*/  HMMA.16816.F32 R72, R172, R50, R72 ;  /* 0x00000032ac48723c */ /* 0x000b620000001848 */
[----:B--2---:R-:W-:-:S07]  /*5330*/  ISETP.LE.AND P0, PT, R165, UR4, PT ;  /* 0x00000004a5007c0c */ /* 0x004fce000bf03270 */
[C---:B----4-:R5:W5:Y:S08]  /*5340*/  HMMA.16816.F32 R16, R160.reuse, R60, R16 ;  /* 0x0000003ca010723c */ /* 0x050b700000001810 */
[C---:B------:R5:W5:Y:S08]  /*5350*/  HMMA.16816.F32 R12, R160.reuse, R62, R12 ;  /* 0x0000003ea00c723c */ /* 0x040b70000000180c */
[C---:B------:R5:W5:Y:S08]  /*5360*/  HMMA.16816.F32 R76, R160.reuse, R56, R76 ;  /* 0x00000038a04c723c */ /* 0x040b70000000184c */
[C---:B------:R5:W5:Y:S08]  /*5370*/  HMMA.16816.F32 R80, R160.reuse, R58, R80 ;  /* 0x0000003aa050723c */ /* 0x040b700000001850 */
[C---:B------:R5:W5:Y:S08]  /*5380*/  HMMA.16816.F32 R84, R160.reuse, R52, R84 ;  /* 0x00000034a054723c */ /* 0x040b700000001854 */
[C---:B------:R5:W5:Y:S08]  /*5390*/  HMMA.16816.F32 R88, R160.reuse, R54, R88 ;  /* 0x00000036a058723c */ /* 0x040b700000001858 */
[C---:B------:R5:W5:Y:S08]  /*53a0*/  HMMA.16816.F32 R92, R160.reuse, R48, R92 ;  /* 0x00000030a05c723c */ /* 0x040b70000000185c */
[----:B------:R5:W5:Y:S08]  /*53b0*/  HMMA.16816.F32 R96, R160, R50, R96 ;  /* 0x00000032a060723c */ /* 0x000b700000001860 */
[C---:B------:R5:W5:Y:S08]  /*53c0*/  HMMA.16816.F32 R100, R156.reuse, R60, R100 ;  /* 0x0000003c9c64723c */ /* 0x040b700000001864 */
        /* <DEDUP_REMOVED lines=8> */
[C---:B-----5:R5:W5:Y:S08]  /*5450*/  HMMA.16816.F32 R132, R8.reuse, R62, R132 ;  /* 0x0000003e0884723c */ /* 0x060b700000001884 */
[C---:B------:R5:W5:Y:S08]  /*5460*/  HMMA.16816.F32 R136, R8.reuse, R56, R136 ;  /* 0x000000380888723c */ /* 0x040b700000001888 */
[C---:B------:R5:W5:Y:S08]  /*5470*/  HMMA.16816.F32 R140, R8.reuse, R58, R140 ;  /* 0x0000003a088c723c */ /* 0x040b70000000188c */
[C---:B------:R5:W5:Y:S08]  /*5480*/  HMMA.16816.F32 R68, R8.reuse, R52, R68 ;  /* 0x000000340844723c */ /* 0x040b700000001844 */
[C---:B------:R5:W5:Y:S08]  /*5490*/  HMMA.16816.F32 R144, R8.reuse, R54, R144 ;  /* 0x000000360890723c */ /* 0x040b700000001890 */
[C---:B------:R5:W5:Y:S08]  /*54a0*/  HMMA.16816.F32 R148, R8.reuse, R48, R148 ;  /* 0x000000300894723c */ /* 0x040b700000001894 */
[----:B------:R5:W5:Y:S01]  /*54b0*/  HMMA.16816.F32 R64, R8, R50, R64 ;  /* 0x000000320840723c */ /* 0x000b620000001840 */
[----:B------:R-:W-:Y:S01]  /*54c0*/  @P0 CALL.REL.NOINC `(.L_x_1) ;  /* 0x0000001000000944 */ /* 0x000fe20003c00000 */
[----:B------:R-:W-:-:S06]  /*54d0*/  BRA `(.L_x_2) ;  /* 0xffffe1d000007947 */ /* 0x000fcc000383ffff */
.L_x_1:
[----:B-1---5:R-:W1:Y:S04]  /*54e0*/  S2R R9, SR_TID.X ;  /* 0x0000000000097919 */ /* 0x022e680000002100 */
[----:B------:R-:W2:Y:S04]  /*54f0*/  LDL.LU R11, [R1+0x18] ;  /* 0x00001800010b7983 */ /* 0x000ea80000300800 */
[----:B------:R-:W3:Y:S04]  /*5500*/  S2R R8, SR_TID.X ;  /* 0x0000000000087919 */ /* 0x000ee80000002100 */
[----:B------:R-:W4:Y:S01]  /*5510*/  S2R R48, SR_TID.X ;  /* 0x0000000000307919 */ /* 0x000f220000002100 */
[----:B-1----:R-:W-:-:S03]  /*5520*/  SHF.R.U32.HI R10, RZ, 0x5, R9 ;  /* 0x00000005ff0a7819 */ /* 0x002fc60000011609 */
[----:B------:R-:W2:Y:S04]  /*5530*/  LDL.LU R9, [R1+0x10] ;  /* 0x0000100001097983 */ /* 0x000ea80000300800 */
[----:B------:R-:W2:Y:S01]  /*5540*/  LDL.LU R173, [R1+0x14] ;  /* 0x0000140001ad7983 */ /* 0x000ea20000300800 */
[----:B------:R-:W-:Y:S02]  /*5550*/  IMAD.SHL.U32 R2, R10, 0x10, RZ ;  /* 0x000000100a027824 */ /* 0x000fe400078e00ff */
[C---:B---3--:R-:W-:Y:S01]  /*5560*/  IMAD.SHL.U32 R0, R8.reuse, 0x2, RZ ;  /* 0x0000000208007824 */ /* 0x048fe200078e00ff */
[----:B------:R-:W-:Y:S02]  /*5570*/  LOP3.LUT R8, R8, 0x7f, RZ, 0xc0, !PT ;  /* 0x0000007f08087812 */ /* 0x000fe400078ec0ff */
[----:B----4-:R-:W-:-:S02]  /*5580*/  SHF.R.U32.HI R10, RZ, 0x7, R48 ;  /* 0x00000007ff0a7819 */ /* 0x010fc40000011630 */
[----:B------:R-:W-:Y:S02]  /*5590*/  LOP3.LUT R3, R2, 0x10, RZ, 0xc0, !PT ;  /* 0x0000001002037812 */ /* 0x000fe400078ec0ff */
[----:B------:R-:W-:Y:S02]  /*55a0*/  LOP3.LUT R48, R48, 0x1f, RZ, 0xc0, !PT ;  /* 0x0000001f30307812 */ /* 0x000fe400078ec0ff */
[----:B------:R-:W-:Y:S02]  /*55b0*/  LOP3.LUT R2, R0, 0x6, RZ, 0xc0, !PT ;  /* 0x0000000600027812 */ /* 0x000fe400078ec0ff */
[----:B------:R-:W-:Y:S02]  /*55c0*/  LEA.HI R4, R48, R3, RZ, 0x1e ;  /* 0x0000000330047211 */ /* 0x000fe400078ff0ff */
[----:B------:R-:W-:Y:S01]  /*55d0*/  LOP3.LUT R3, R10, 0x7f, RZ, 0xc0, !PT ;  /* 0x0000007f0a037812 */ /* 0x000fe200078ec0ff */
[----:B------:R-:W-:Y:S06]  /*55e0*/  BAR.SYNC 0x0 ;  /* 0x0000000000007b1d */ /* 0x000fec0000000000 */
[----:B--2---:R-:W-:-:S05]  /*55f0*/  LOP3.LUT R5, R2, 0x78, R11, 0xf8, !PT ;  /* 0x0000007802057812 */ /* 0x004fca00078ef80b */
[----:B------:R-:W-:-:S05]  /*5600*/  IMAD R166, R5, 0x81, R4 ;  /* 0x0000008105a67824 */ /* 0x000fca00078e0204 */
[----:B------:R-:W-:Y:S04]  /*5610*/  STS [R166.X4], R44 ;  /* 0x0000002ca6007388 */ /* 0x000fe80000004800 */
[----:B------:R-:W-:Y:S04]  /*5620*/  STS [R166.X4+0x204], R45 ;  /* 0x0002042da6007388 */ /* 0x000fe80000004800 */
[----:B------:R-:W-:Y:S01]  /*5630*/  STS [R166.X4+0x20], R46 ;  /* 0x0000202ea6007388 */ /* 0x000fe20000004800 */
[----:B------:R-:W-:-:S03]  /*5640*/  IMAD.IADD R2, R9, 0x1, R3 ;  /* 0x0000000109027824 */ /* 0x000fc600078e0203 */
[----:B------:R-:W-:Y:S01]  /*5650*/  STS [R166.X4+0x224], R47 ;  /* 0x0002242fa6007388 */ /* 0x000fe20000004800 */
[----:B------:R-:W-:Y:S01]  /*5660*/  IMAD R3, R3, 0x81, R8 ;  /* 0x0000008103037824 */ /* 0x000fe200078e0208 */
[----:B------:R-:W-:Y:S02]  /*5670*/  LOP3.LUT R0, R9, 0x7f, R10, 0xf8, !PT ;  /* 0x0000007f09007812 */ /* 0x000fe400078ef80a */
[----:B------:R-:W-:Y:S01]  /*5680*/  STS [R166.X4+0x80], R16 ;  /* 0x00008010a6007388 */ /* 0x000fe20000004800 */
[----:B------:R-:W-:Y:S02]  /*5690*/  ISETP.GE.AND P0, PT, R173, c[0x0][0x178], PT ;  /* 0x00005e00ad007a0c */ /* 0x000fe40003f06270 */
[C---:B------:R-:W-:Y:S01]  /*56a0*/  IADD3 R6, R0.reuse, 0x10, RZ ;  /* 0x0000001000067810 */ /* 0x040fe20007ffe0ff */
[----:B------:R-:W-:Y:S01]  /*56b0*/  STS [R166.X4+0x284], R17 ;  /* 0x00028411a6007388 */ /* 0x000fe20000004800 */
[----:B------:R-:W-:Y:S02]  /*56c0*/  ISETP.LT.AND P1, PT, R0, c[0x0][0x17c], !P0 ;  /* 0x00005f0000007a0c */ /* 0x000fe40004721270 */
[----:B------:R-:W-:Y:S01]  /*56d0*/  ISETP.LT.AND P3, PT, R6, c[0x0][0x17c], !P0 ;  /* 0x00005f0006007a0c */ /* 0x000fe20004761270 */
[----:B------:R-:W-:Y:S04]  /*56e0*/  STS [R166.X4+0xa0], R18 ;  /* 0x0000a012a6007388 */ /* 0x000fe80000004800 */
        /* <DEDUP_REMOVED lines=9> */
[----:B------:R-:W-:Y:S06]  /*5780*/  BAR.SYNC 0x0 ;  /* 0x0000000000007b1d */ /* 0x000fec0000000000 */
[----:B------:R-:W-:Y:S04]  /*5790*/  LDS R4, [R3.X4] ;  /* 0x0000000003047984 */ /* 0x000fe80000004800 */
[----:B------:R-:W-:Y:S04]  /*57a0*/  LDS R5, [R3.X4+0x204] ;  /* 0x0002040003057984 */ /* 0x000fe80000004800 */
[----:B------:R-:W-:Y:S04]  /*57b0*/  LDS R167, [R3.X4+0x408] ;  /* 0x0004080003a77984 */ /* 0x000fe80000004800 */
[----:B------:R-:W1:Y:S04]  /*57c0*/  LDS R168, [R3.X4+0x60c] ;  /* 0x00060c0003a87984 */ /* 0x000e680000004800 */
[----:B------:R-:W-:Y:S04]  /*57d0*/  LDS R169, [R3.X4+0x810] ;  /* 0x0008100003a97984 */ /* 0x000fe80000004800 */
[----:B------:R-:W2:Y:S04]  /*57e0*/  LDS R170, [R3.X4+0xa14] ;  /* 0x000a140003aa7984 */ /* 0x000ea80000004800 */
[----:B------:R-:W-:Y:S04]  /*57f0*/  LDS R171, [R3.X4+0xc18] ;  /* 0x000c180003ab7984 */ /* 0x000fe80000004800 */
[----:B------:R-:W3:Y:S04]  /*5800*/  LDS R172, [R3.X4+0xe1c] ;  /* 0x000e1c0003ac7984 */ /* 0x000ee80000004800 */
[----:B------:R-:W-:Y:S04]  /*5810*/  LDS R164, [R3.X4+0x1020] ;  /* 0x0010200003a47984 */ /* 0x000fe80000004800 */
[----:B------:R-:W4:Y:S04]  /*5820*/  LDS R165, [R3.X4+0x1224] ;  /* 0x0012240003a57984 */ /* 0x000f280000004800 */
[----:B------:R-:W-:Y:S04]  /*5830*/  LDS R162, [R3.X4+0x1428] ;  /* 0x0014280003a27984 */ /* 0x000fe80000004800 */
[----:B------:R-:W0:Y:S04]  /*5840*/  LDS R163, [R3.X4+0x162c] ;  /* 0x00162c0003a37984 */ /* 0x000e280000004800 */
[----:B------:R-:W-:Y:S04]  /*5850*/  LDS R161, [R3.X4+0x1830] ;  /* 0x0018300003a17984 */ /* 0x000fe80000004800 */
[----:B------:R-:W0:Y:S01]  /*5860*/  LDS R160, [R3.X4+0x1a34] ;  /* 0x001a340003a07984 */ /* 0x000e220000004800 */
[----:B-1----:R-:W-:-:S03]  /*5870*/  F2FP.PACK_AB R167, R168, R167 ;  /* 0x000000a7a8a7723e */ /* 0x002fc600000000ff */
[----:B------:R-:W-:Y:S04]  /*5880*/  LDS R154, [R3.X4+0x1c38] ;  /* 0x001c3800039a7984 */ /* 0x000fe80000004800 */
[----:B------:R-:W1:Y:S01]  /*5890*/  LDS R155, [R3.X4+0x1e3c] ;  /* 0x001e3c00039b7984 */ /* 0x000e620000004800 */
[----:B--2---:R-:W-:-:S03]  /*58a0*/  F2FP.PACK_AB R169, R170, R169 ;  /* 0x000000a9aaa9723e */ /* 0x004fc600000000ff */
[----:B------:R-:W-:Y:S06]  /*58b0*/  BAR.SYNC 0x0 ;  /* 0x0000000000007b1d */ /* 0x000fec0000000000 */
[----:B------:R-:W-:Y:S01]  /*58c0*/  STS [R166.X4], R40 ;  /* 0x00000028a6007388 */ /* 0x000fe20000004800 */
[----:B---3--:R-:W-:-:S03]  /*58d0*/  F2FP.PACK_AB R171, R172, R171 ;  /* 0x000000abacab723e */ /* 0x008fc600000000ff */
[----:B------:R-:W-:Y:S01]  /*58e0*/  STS [R166.X4+0x204], R41 ;  /* 0x00020429a6007388 */ /* 0x000fe20000004800 */
[----:B----4-:R-:W-:-:S03]  /*58f0*/  F2FP.PACK_AB R164, R165, R164 ;  /* 0x000000a4a5a4723e */ /* 0x010fc600000000ff */
[----:B------:R-:W-:Y:S04]  /*5900*/  STS [R166.X4+0x20], R42 ;  /* 0x0000202aa6007388 */ /* 0x000fe80000004800 */
[----:B------:R-:W-:Y:S01]  /*5910*/  STS [R166.X4+0x224], R43 ;  /* 0x0002242ba6007388 */ /* 0x000fe20000004800 */
[----:B0-----:R-:W-:-:S03]  /*5920*/  F2FP.PACK_AB R162, R163, R162 ;  /* 0x000000a2a3a2723e */ /* 0x001fc600000000ff */
[----:B------:R-:W-:Y:S04]  /*5930*/  STS [R166.X4+0x80], R12 ;  /* 0x0000800ca6007388 */ /* 0x000fe80000004800 */
[----:B------:R-:W-:Y:S01]  /*5940*/  STS [R166.X4+0x284], R13 ;  /* 0x0002840da6007388 */ /* 0x000fe20000004800 */
[----:B------:R-:W-:-:S03]  /*5950*/  F2FP.PACK_AB R160, R160, R161 ;  /* 0x000000a1a0a0723e */ /* 0x000fc600000000ff */
[----:B------:R-:W-:Y:S04]  /*5960*/  STS [R166.X4+0xa0], R14 ;  /* 0x0000a00ea6007388 */ /* 0x000fe80000004800 */
[----:B------:R-:W-:Y:S01]  /*5970*/  STS [R166.X4+0x2a4], R15 ;  /* 0x0002a40fa6007388 */ /* 0x000fe20000004800 */
[----:B-1----:R-:W-:-:S03]  /*5980*/  F2FP.PACK_AB R154, R155, R154 ;  /* 0x0000009a9b9a723e */ /* 0x002fc600000000ff */
        /* <DEDUP_REMOVED lines=10> */
[----:B------:R-:W0:Y:S04]  /*5a30*/  LDS R159, [R3.X4+0x204] ;  /* 0x00020400039f7984 */ /* 0x000e280000004800 */
[----:B------:R-:W-:Y:S04]  /*5a40*/  LDS R156, [R3.X4+0x408] ;  /* 0x00040800039c7984 */ /* 0x000fe80000004800 */
[----:B------:R-:W1:Y:S04]  /*5a50*/  LDS R157, [R3.X4+0x60c] ;  /* 0x00060c00039d7984 */ /* 0x000e680000004800 */
[----:B------:R-:W-:Y:S04]  /*5a60*/  LDS R152, [R3.X4+0x810] ;  /* 0x0008100003987984 */ /* 0x000fe80000004800 */
[----:B------:R-:W2:Y:S04]  /*5a70*/  LDS R153, [R3.X4+0xa14] ;  /* 0x000a140003997984 */ /* 0x000ea80000004800 */
[----:B------:R-:W-:Y:S04]  /*5a80*/  LDS R106, [R3.X4+0xc18] ;  /* 0x000c1800036a7984 */ /* 0x000fe80000004800 */
[----:B------:R-:W3:Y:S04]  /*5a90*/  LDS R107, [R3.X4+0xe1c] ;  /* 0x000e1c00036b7984 */ /* 0x000ee80000004800 */
[----:B------:R-:W-:Y:S04]  /*5aa0*/  LDS R12, [R3.X4+0x1020] ;  /* 0x00102000030c7984 */ /* 0x000fe80000004800 */
[----:B------:R-:W-:Y:S04]  /*5ab0*/  LDS R13, [R3.X4+0x1224] ;  /* 0x00122400030d7984 */ /* 0x000fe80000004800 */
[----:B------:R-:W-:Y:S04]  /*5ac0*/  LDS R7, [R3.X4+0x1428] ;  /* 0x0014280003077984 */ /* 0x000fe80000004800 */
[----:B------:R-:W-:Y:S01]  /*5ad0*/  LDS R6, [R3.X4+0x162c] ;  /* 0x00162c0003067984 */ /* 0x000fe20000004800 */
[----:B0-----:R-:W-:-:S03]  /*5ae0*/  F2FP.PACK_AB R158, R159, R158 ;  /* 0x0000009e9f9e723e */ /* 0x001fc600000000ff */
[----:B------:R-:W-:Y:S04]  /*5af0*/  LDS R10, [R3.X4+0x1830] ;  /* 0x00183000030a7984 */ /* 0x000fe80000004800 */
[----:B------:R-:W-:Y:S01]  /*5b00*/  LDS R11, [R3.X4+0x1a34] ;  /* 0x001a3400030b7984 */ /* 0x000fe20000004800 */
[----:B-1----:R-:W-:-:S03]  /*5b10*/  F2FP.PACK_AB R156, R157, R156 ;  /* 0x0000009c9d9c723e */ /* 0x002fc600000000ff */
[----:B------:R-:W-:Y:S04]  /*5b20*/  LDS R8, [R3.X4+0x1c38] ;  /* 0x001c380003087984 */ /* 0x000fe80000004800 */
[----:B------:R-:W-:Y:S01]  /*5b30*/  LDS R9, [R3.X4+0x1e3c] ;  /* 0x001e3c0003097984 */ /* 0x000fe20000004800 */
[----:B--2---:R-:W-:-:S03]  /*5b40*/  F2FP.PACK_AB R152, R153, R152 ;  /* 0x000000989998723e */ /* 0x004fc600000000ff */
[----:B------:R-:W-:Y:S06]  /*5b50*/  BAR.SYNC 0x0 ;  /* 0x0000000000007b1d */ /* 0x000fec0000000000 */
[----:B------:R-:W-:Y:S01]  /*5b60*/  STS [R166.X4], R36 ;  /* 0x00000024a6007388 */ /* 0x000fe20000004800 */
[----:B---3--:R-:W-:-:S03]  /*5b70*/  F2FP.PACK_AB R106, R107, R106 ;  /* 0x0000006a6b6a723e */ /* 0x008fc600000000ff */
[----:B------:R-:W-:Y:S04]  /*5b80*/  STS [R166.X4+0x204], R37 ;  /* 0x00020425a6007388 */ /* 0x000fe80000004800 */
[----:B------:R-:W-:Y:S04]  /*5b90*/  STS [R166.X4+0x20], R38 ;  /* 0x00002026a6007388 */ /* 0x000fe80000004800 */
[----:B------:R-:W-:Y:S04]  /*5ba0*/  STS [R166.X4+0x224], R39 ;  /* 0x00022427a6007388 */ /* 0x000fe80000004800 */
[----:B------:R-:W-:Y:S04]  /*5bb0*/  STS [R166.X4+0x80], R76 ;  /* 0x0000804ca6007388 */ /* 0x000fe80000004800 */
[----:B------:R-:W-:Y:S04]  /*5bc0*/  STS [R166.X4+0x284], R77 ;  /* 0x0002844da6007388 */ /* 0x000fe80000004800 */
[----:B------:R-:W-:Y:S04]  /*5bd0*/  STS [R166.X4+0xa0], R78 ;  /* 0x0000a04ea6007388 */ /* 0x000fe80000004800 */
[----:B------:R-:W-:Y:S04]  /*5be0*/  STS [R166.X4+0x2a4], R79 ;  /* 0x0002a44fa6007388 */ /* 0x000fe80000004800 */
[----:B------:R0:W-:Y:S04]  /*5bf0*/  STS [R166.X4+0x100], R108 ;  /* 0x0001006ca6007388 */ /* 0x0001e80000004800 */
[----:B------:R1:W-:Y:S04]  /*5c00*/  STS [R166.X4+0x304], R109 ;  /* 0x0003046da6007388 */ /* 0x0003e80000004800 */
[----:B------:R2:W-:Y:S01]  /*5c10*/  STS [R166.X4+0x120], R110 ;  /* 0x0001206ea6007388 */ /* 0x0005e20000004800 */
[----:B0-----:R-:W-:-:S03]  /*5c20*/  IADD3 R108, R2, 0x7, RZ ;  /* 0x00000007026c7810 */ /* 0x001fc60007ffe0ff */
[----:B------:R0:W-:Y:S01]  /*5c30*/  STS [R166.X4+0x324], R111 ;  /* 0x0003246fa6007388 */ /* 0x0001e20000004800 */
[----:B-1----:R-:W-:-:S03]  /*5c40*/  IMAD R109, R0, c[0x0][0x198], RZ ;  /* 0x00006600006d7a24 */ /* 0x002fc600078e02ff */
[----:B------:R-:W-:Y:S01]  /*5c50*/  STS [R166.X4+0x180], R136 ;  /* 0x00018088a6007388 */ /* 0x000fe20000004800 */
[----:B--2---:R-:W-:-:S03]  /*5c60*/  PRMT R110, R167, 0x7632, R110 ;  /* 0x00007632a76e7816 */ /* 0x004fc6000000006e */
[----:B------:R-:W-:Y:S01]  /*5c70*/  STS [R166.X4+0x384], R137 ;  /* 0x00038489a6007388 */ /* 0x000fe20000004800 */
[----:B0-----:R-:W-:-:S03]  /*5c80*/  PRMT R111, R169, 0x7632, R111 ;  /* 0x00007632a96f7816 */ /* 0x001fc6000000006f */
        /* <DEDUP_REMOVED lines=14> */
[----:B------:R-:W4:Y:S01]  /*5d70*/  LDS R19, [R3.X4+0x162c] ;  /* 0x00162c0003137984 */ /* 0x000f220000004800 */
[----:B0-----:R-:W-:-:S03]  /*5d80*/  F2FP.PACK_AB R44, R45, R44 ;  /* 0x0000002c2d2c723e */ /* 0x001fc600000000ff */
[----:B------:R-:W-:Y:S04]  /*5d90*/  LDS R16, [R3.X4+0x1830] ;  /* 0x0018300003107984 */ /* 0x000fe80000004800 */
[----:B------:R-:W0:Y:S01]  /*5da0*/  LDS R17, [R3.X4+0x1a34] ;  /* 0x001a340003117984 */ /* 0x000e220000004800 */
[----:B-1----:R-:W-:-:S03]  /*5db0*/  F2FP.PACK_AB R42, R43, R42 ;  /* 0x0000002a2b2a723e */ /* 0x002fc600000000ff */
[----:B------:R-:W-:Y:S01]  /*5dc0*/  LDS R14, [R3.X4+0x1c38] ;  /* 0x001c3800030e7984 */ /* 0x000fe20000004800 */
[----:B------:R-:W-:-:S03]  /*5dd0*/  PRMT R43, R42, 0x7632, R43 ;  /* 0x000076322a2b7816 */ /* 0x000fc6000000002b */
[----:B------:R-:W1:Y:S01]  /*5de0*/  LDS R15, [R3.X4+0x1e3c] ;  /* 0x001e3c00030f7984 */ /* 0x000e620000004800 */
[----:B--2---:R-:W-:-:S03]  /*5df0*/  F2FP.PACK_AB R40, R41, R40 ;  /* 0x000000282928723e */ /* 0x004fc600000000ff */
[----:B------:R-:W-:Y:S06]  /*5e00*/  BAR.SYNC 0x0 ;  /* 0x0000000000007b1d */ /* 0x000fec0000000000 */
[----:B------:R-:W-:Y:S01]  /*5e10*/  STS [R166.X4], R32 ;  /* 0x00000020a6007388 */ /* 0x000fe20000004800 */
[----:B---3--:R-:W-:-:S03]  /*5e20*/  F2FP.PACK_AB R38, R39, R38 ;  /* 0x000000262726723e */ /* 0x008fc600000000ff */
[----:B------:R-:W-:Y:S01]  /*5e30*/  STS [R166.X4+0x204], R33 ;  /* 0x00020421a6007388 */ /* 0x000fe20000004800 */
[----:B------:R-:W-:Y:S02]  /*5e40*/  PRMT R39, R38, 0x7632, R39 ;  /* 0x0000763226277816 */ /* 0x000fe40000000027 */
[----:B----4-:R-:W-:Y:S01]  /*5e50*/  F2FP.PACK_AB R36, R37, R36 ;  /* 0x000000242524723e */ /* 0x010fe200000000ff */
[----:B------:R-:W-:Y:S04]  /*5e60*/  STS [R166.X4+0x20], R34 ;  /* 0x00002022a6007388 */ /* 0x000fe80000004800 */
[----:B------:R-:W-:Y:S01]  /*5e70*/  STS [R166.X4+0x224], R35 ;  /* 0x00022423a6007388 */ /* 0x000fe20000004800 */
[----:B------:R-:W-:-:S03]  /*5e80*/  F2FP.PACK_AB R18, R19, R18 ;  /* 0x000000121312723e */ /* 0x000fc600000000ff */
[----:B------:R-:W-:Y:S01]  /*5e90*/  STS [R166.X4+0x80], R80 ;  /* 0x00008050a6007388 */ /* 0x000fe20000004800 */
[----:B------:R-:W-:-:S03]  /*5ea0*/  PRMT R19, R18, 0x7632, R19 ;  /* 0x0000763212137816 */ /* 0x000fc60000000013 */
[----:B------:R-:W-:Y:S01]  /*5eb0*/  STS [R166.X4+0x284], R81 ;  /* 0x00028451a6007388 */ /* 0x000fe20000004800 */
[----:B0-----:R-:W-:-:S03]  /*5ec0*/  F2FP.PACK_AB R16, R17, R16 ;  /* 0x000000101110723e */ /* 0x001fc600000000ff */
[----:B------:R-:W-:Y:S04]  /*5ed0*/  STS [R166.X4+0xa0], R82 ;  /* 0x0000a052a6007388 */ /* 0x000fe80000004800 */
[----:B------:R-:W-:Y:S01]  /*5ee0*/  STS [R166.X4+0x2a4], R83 ;  /* 0x0002a453a6007388 */ /* 0x000fe20000004800 */
[----:B-1----:R-:W-:-:S03]  /*5ef0*/  F2FP.PACK_AB R14, R15, R14 ;  /* 0x0000000e0f0e723e */ /* 0x002fc600000000ff */
[----:B------:R-:W-:Y:S01]  /*5f00*/  STS [R166.X4+0x100], R112 ;  /* 0x00010070a6007388 */ /* 0x000fe20000004800 */
[----:B------:R-:W-:-:S03]  /*5f10*/  PRMT R15, R14, 0x7632, R15 ;  /* 0x000076320e0f7816 */ /* 0x000fc6000000000f */
        /* <DEDUP_REMOVED lines=34> */
[----:B------:R-:W-:-:S03]  /*6140*/  F2FP.PACK_AB R46, R47, R46 ;  /* 0x0000002e2f2e723e */ /* 0x000fc600000000ff */
[----:B------:R-:W-:Y:S04]  /*6150*/  STS [R166.X4+0x80], R84 ;  /* 0x00008054a6007388 */ /* 0x000fe80000004800 */
[----:B------:R-:W-:Y:S01]  /*6160*/  STS [R166.X4+0x284], R85 ;  /* 0x00028455a6007388 */ /* 0x000fe20000004800 */
[----:B0-----:R-:W-:-:S03]  /*6170*/  F2FP.PACK_AB R34, R35, R34 ;  /* 0x000000222322723e */ /* 0x001fc600000000ff */
        /* <DEDUP_REMOVED lines=116> */
[----:B------:R2:W-:Y:S01]  /*68c0*/  STS [R166.X4], R72 ;  /* 0x00000048a6007388 */ /* 0x0005e20000004800 */
[----:B---3--:R-:W-:-:S03]  /*68d0*/  F2FP.PACK_AB R94, R94, R95 ;  /* 0x0000005f5e5e723e */ /* 0x008fc600000000ff */
[----:B------:R3:W-:Y:S01]  /*68e0*/  STS [R166.X4+0x224], R75 ;  /* 0x0002244ba6007388 */ /* 0x0007e20000004800 */
[----:B----4-:R-:W-:-:S03]  /*68f0*/  F2FP.PACK_AB R92, R93, R92 ;  /* 0x0000005c5d5c723e */ /* 0x010fc600000000ff */
[----:B------:R4:W-:Y:S01]  /*6900*/  STS [R166.X4+0x20], R74 ;  /* 0x0000204aa6007388 */ /* 0x0009e20000004800 */
[----:B--2---:R-:W-:-:S03]  /*6910*/  IMAD R72, R173, c[0x0][0x194], RZ ;  /* 0x00006500ad487a24 */ /* 0x004fc600078e02ff */
[----:B------:R2:W-:Y:S01]  /*6920*/  STS [R166.X4+0x204], R73 ;  /* 0x00020449a6007388 */ /* 0x0005e20000004800 */
[----:B---3--:R-:W-:Y:S01]  /*6930*/  IMAD.MOV.U32 R75, RZ, RZ, 0x2 ;  /* 0x00000002ff4b7424 */ /* 0x008fe200078e00ff */
[----:B------:R-:W-:Y:S02]  /*6940*/  F2FP.PACK_AB R90, R91, R90 ;  /* 0x0000005a5b5a723e */ /* 0x000fe400000000ff */
[----:B------:R3:W-:Y:S01]  /*6950*/  STS [R166.X4+0xa0], R98 ;  /* 0x0000a062a6007388 */ /* 0x0007e20000004800 */
[----:B----4-:R-:W-:Y:S01]  /*6960*/  F2FP.PACK_AB R74, R5, R4 ;  /* 0x00000004054a723e */ /* 0x010fe200000000ff */
[----:B------:R-:W-:Y:S01]  /*6970*/  IMAD.WIDE R4, R72, R75, c[0x0][0x170] ;  /* 0x00005c0048047625 */ /* 0x000fe200078e024b */
[C---:B------:R-:W-:Y:S01]  /*6980*/  IADD3 R72, R2.reuse, 0x2, RZ ;  /* 0x0000000202487810 */ /* 0x040fe20007ffe0ff */
[----:B------:R-:W-:Y:S01]  /*6990*/  STS [R166.X4+0x180], R64 ;  /* 0x00018040a6007388 */ /* 0x000fe20000004800 */
[----:B--2---:R-:W-:Y:S02]  /*69a0*/  IADD3 R73, R2, 0x1, RZ ;  /* 0x0000000102497810 */ /* 0x004fe40007ffe0ff */
[C---:B------:R-:W-:Y:S01]  /*69b0*/  ISETP.LT.AND P4, PT, R72.reuse, c[0x0][0x17c], !P0 ;  /* 0x00005f0048007a0c */ /* 0x040fe20004781270 */
[----:B------:R-:W-:Y:S01]  /*69c0*/  IMAD R75, R72, c[0x0][0x198], RZ ;  /* 0x00006600484b7a24 */ /* 0x000fe200078e02ff */
[C---:B------:R-:W-:Y:S01]  /*69d0*/  ISETP.LT.AND P2, PT, R73.reuse, c[0x0][0x17c], !P0 ;  /* 0x00005f0049007a0c */ /* 0x040fe20004741270 */
[----:B------:R-:W-:Y:S01]  /*69e0*/  IMAD R73, R73, c[0x0][0x198], RZ ;  /* 0x0000660049497a24 */ /* 0x000fe200078e02ff */
[----:B------:R2:W-:Y:S01]  /*69f0*/  STS [R166.X4+0x384], R65 ;  /* 0x00038441a6007388 */ /* 0x0005e20000004800 */
[----:B---3--:R-:W-:-:S02]  /*6a00*/  PRMT R98, R74, 0x7610, R98 ;  /* 0x000076104a627816 */ /* 0x008fc40000000062 */
[----:B0-----:R-:W-:Y:S01]  /*6a10*/  F2FP.PACK_AB R20, R21, R20 ;  /* 0x000000141514723e */ /* 0x001fe200000000ff */
[----:B------:R0:W-:Y:S01]  /*6a20*/  STS [R166.X4+0x2a4], R99 ;  /* 0x0002a463a6007388 */ /* 0x0001e20000004800 */
[----:B-1----:R-:W-:-:S03]  /*6a30*/  F2FP.PACK_AB R22, R22, R23 ;  /* 0x000000171616723e */ /* 0x002fc600000000ff */
[----:B------:R-:W-:Y:S01]  /*6a40*/  STS [R166.X4+0x1a0], R66 ;  /* 0x0001a042a6007388 */ /* 0x000fe20000004800 */
[----:B------:R-:W-:Y:S01]  /*6a50*/  PRMT R23, R22, 0x7632, R23 ;  /* 0x0000763216177816 */ /* 0x000fe20000000017 */
[----:B--2---:R-:W-:Y:S02]  /*6a60*/  IMAD.WIDE R64, R109, 0x2, R4 ;  /* 0x000000026d407825 */ /* 0x004fe400078e0204 */
[----:B------:R1:W-:Y:S01]  /*6a70*/  STS [R166.X4+0x3a4], R67 ;  /* 0x0003a443a6007388 */ /* 0x0003e20000004800 */
[----:B0-----:R-:W-:-:S03]  /*6a80*/  PRMT R99, R74, 0x7632, R99 ;  /* 0x000076324a637816 */ /* 0x001fc60000000063 */
[----:B------:R0:W-:Y:S01]  /*6a90*/  STS [R166.X4+0x284], R97 ;  /* 0x00028461a6007388 */ /* 0x0001e20000004800 */
[----:B------:R-:W-:-:S03]  /*6aa0*/  IADD3 R74, R2, 0x6, RZ ;  /* 0x00000006024a7810 */ /* 0x000fc60007ffe0ff */
[----:B------:R2:W-:Y:S01]  /*6ab0*/  STS [R166.X4+0x80], R96 ;  /* 0x00008060a6007388 */ /* 0x0005e20000004800 */
[----:B------:R-:W-:Y:S01]  /*6ac0*/  ISETP.LT.AND P5, PT, R74, c[0x0][0x17c], !P0 ;  /* 0x00005f004a007a0c */ /* 0x000fe200047a1270 */
[--C-:B-1----:R-:W-:Y:S02]  /*6ad0*/  IMAD.WIDE R66, R73, 0x2, R4.reuse ;  /* 0x0000000249427825 */ /* 0x102fe400078e0204 */
[----:B------:R-:W-:Y:S02]  /*6ae0*/  STS [R166.X4+0x100], R128 ;  /* 0x00010080a6007388 */ /* 0x000fe40000004800 */
[----:B------:R-:W-:Y:S01]  /*6af0*/  IMAD.WIDE R72, R75, 0x2, R4 ;  /* 0x000000024b487825 */ /* 0x000fe200078e0204 */
[C---:B0-----:R-:W-:Y:S01]  /*6b00*/  IADD3 R97, R2.reuse, 0x3, RZ ;  /* 0x0000000302617810 */ /* 0x041fe20007ffe0ff */
[----:B------:R-:W-:Y:S01]  /*6b10*/  STS [R166.X4+0x304], R129 ;  /* 0x00030481a6007388 */ /* 0x000fe20000004800 */
[C---:B------:R-:W-:Y:S02]  /*6b20*/  IADD3 R75, R2.reuse, 0x5, RZ ;  /* 0x00000005024b7810 */ /* 0x040fe40007ffe0ff */
[----:B--2---:R-:W-:Y:S01]  /*6b30*/  IADD3 R96, R2, 0x4, RZ ;  /* 0x0000000402607810 */ /* 0x004fe20007ffe0ff */
[----:B------:R-:W-:Y:S04]  /*6b40*/  STS [R166.X4+0x120], R130 ;  /* 0x00012082a6007388 */ /* 0x000fe80000004800 */
[----:B------:R-:W-:Y:S04]  /*6b50*/  STS [R166.X4+0x324], R131 ;  /* 0x00032483a6007388 */ /* 0x000fe80000004800 */
[----:B------:R-:W-:Y:S06]  /*6b60*/  BAR.SYNC 0x0 ;  /* 0x0000000000007b1d */ /* 0x000fec0000000000 */
[----:B------:R0:W-:Y:S01]  /*6b70*/  @P1 STG.E.U16 [R64.64], R98 ;  /* 0x0000006240001986 */ /* 0x0001e2000c101506 */
[C---:B------:R-:W-:Y:S01]  /*6b80*/  ISETP.LT.AND P1, PT, R97.reuse, c[0x0][0x17c], !P0 ;  /* 0x00005f0061007a0c */ /* 0x040fe20004721270 */
[----:B------:R-:W-:-:S02]  /*6b90*/  IMAD R97, R97, c[0x0][0x198], RZ ;  /* 0x0000660061617a24 */ /* 0x000fc400078e02ff */
[----:B------:R1:W-:Y:S01]  /*6ba0*/  @P2 STG.E.U16 [R66.64], R99 ;  /* 0x0000006342002986 */ /* 0x0003e2000c101506 */
[----:B------:R-:W-:-:S03]  /*6bb0*/  ISETP.LT.AND P2, PT, R96, c[0x0][0x17c], !P0 ;  /* 0x00005f0060007a0c */ /* 0x000fc60004741270 */
[----:B------:R2:W-:Y:S01]  /*6bc0*/  @P4 STG.E.U16 [R72.64], R167 ;  /* 0x000000a748004986 */ /* 0x0005e2000c101506 */
[----:B------:R-:W-:Y:S01]  /*6bd0*/  ISETP.LT.AND P4, PT, R75, c[0x0][0x17c], !P0 ;  /* 0x00005f004b007a0c */ /* 0x000fe20004781270 */
[--C-:B0-----:R-:W-:Y:S01]  /*6be0*/  IMAD.WIDE R64, R97, 0x2, R4.reuse ;  /* 0x0000000261407825 */ /* 0x101fe200078e0204 */
[C---:B------:R-:W-:Y:S02]  /*6bf0*/  IADD3 R98, R2.reuse, 0x9, RZ ;  /* 0x0000000902627810 */ /* 0x040fe40007ffe0ff */
[----:B------:R-:W-:Y:S01]  /*6c00*/  IADD3 R97, R2, 0xa, RZ ;  /* 0x0000000a02617810 */ /* 0x000fe20007ffe0ff */
[----:B-1----:R-:W-:Y:S01]  /*6c10*/  IMAD R67, R96, c[0x0][0x198], RZ ;  /* 0x0000660060437a24 */ /* 0x002fe200078e02ff */
[----:B------:R-:W-:Y:S01]  /*6c20*/  IADD3 R99, R2, 0x8, RZ ;  /* 0x0000000802637810 */ /* 0x000fe20007ffe0ff */
[----:B------:R0:W-:Y:S01]  /*6c30*/  @P1 STG.E.U16 [R64.64], R110 ;  /* 0x0000006e40001986 */ /* 0x0001e2000c101506 */
[----:B------:R-:W-:Y:S01]  /*6c40*/  ISETP.LT.AND P1, PT, R108, c[0x0][0x17c], !P0 ;  /* 0x00005f006c007a0c */ /* 0x000fe20004721270 */
[----:B--2---:R-:W-:Y:S01]  /*6c50*/  IMAD R73, R75, c[0x0][0x198], RZ ;  /* 0x000066004b497a24 */ /* 0x004fe200078e02ff */
[----:B------:R-:W-:Y:S01]  /*6c60*/  IADD3 R96, R0, 0x11, RZ ;  /* 0x0000001100607810 */ /* 0x000fe20007ffe0ff */
[----:B------:R-:W-:Y:S01]  /*6c70*/  IMAD R75, R74, c[0x0][0x198], RZ ;  /* 0x000066004a4b7a24 */ /* 0x000fe200078e02ff */
[----:B------:R-:W-:Y:S01]  /*6c80*/  ISETP.LT.AND P6, PT, R97, c[0x0][0x17c], !P0 ;  /* 0x00005f0061007a0c */ /* 0x000fe200047c1270 */
[----:B------:R-:W-:-:S04]  /*6c90*/  IMAD.WIDE R66, R67, 0x2, R4 ;  /* 0x0000000243427825 */ /* 0x000fc800078e0204 */
[----:B------:R-:W-:Y:S01]  /*6ca0*/  IMAD.WIDE R72, R73, 0x2, R4 ;  /* 0x0000000249487825 */ /* 0x000fe200078e0204 */
[----:B------:R1:W-:Y:S01]  /*6cb0*/  @P2 STG.E.U16 [R66.64], R169 ;  /* 0x000000a942002986 */ /* 0x0003e2000c101506 */
[----:B0-----:R-:W-:Y:S02]  /*6cc0*/  PRMT R110, R164, 0x7632, R110 ;  /* 0x00007632a46e7816 */ /* 0x001fe4000000006e */
[----:B------:R-:W-:Y:S01]  /*6cd0*/  IMAD.WIDE R74, R75, 0x2, R4 ;  /* 0x000000024b4a7825 */ /* 0x000fe200078e0204 */
[----:B------:R0:W-:Y:S01]  /*6ce0*/  @P4 STG.E.U16 [R72.64], R111 ;  /* 0x0000006f48004986 */ /* 0x0001e2000c101506 */
[----:B------:R-:W-:Y:S02]  /*6cf0*/  ISETP.LT.AND P4, PT, R99, c[0x0][0x17c], !P0 ;  /* 0x00005f0063007a0c */ /* 0x000fe40004781270 */
[----:B------:R-:W-:Y:S01]  /*6d00*/  IMAD R65, R108, c[0x0][0x198], RZ ;  /* 0x000066006c417a24 */ /* 0x000fe200078e02ff */
[----:B------:R2:W-:Y:S01]  /*6d10*/  @P5 STG.E.U16 [R74.64], R171 ;  /* 0x000000ab4a005986 */ /* 0x0005e2000c101506 */
[----:B------:R-:W-:-:S02]  /*6d20*/  ISETP.LT.AND P5, PT, R98, c[0x0][0x17c], !P0 ;  /* 0x00005f0062007a0c */ /* 0x000fc400047a1270 */
[----:B------:R-:W-:Y:S01]  /*6d30*/  IMAD.WIDE R64, R65, 0x2, R4 ;  /* 0x0000000241407825 */ /* 0x000fe200078e0204 */
[----:B------:R-:W-:Y:S02]  /*6d40*/  PRMT R108, R171, 0x7632, R108 ;  /* 0x00007632ab6c7816 */ /* 0x000fe4000000006c */
[----:B------:R-:W-:Y:S01]  /*6d50*/  ISETP.LT.AND P2, PT, R96, c[0x0][0x17c], !P0 ;  /* 0x00005f0060007a0c */ /* 0x000fe20004741270 */
[----:B-1----:R-:W-:Y:S01]  /*6d60*/  IMAD R67, R99, c[0x0][0x198], RZ ;  /* 0x0000660063437a24 */ /* 0x002fe200078e02ff */
[----:B------:R-:W-:Y:S01]  /*6d70*/  IADD3 R96, R2, 0xc, RZ ;  /* 0x0000000c02607810 */ /* 0x000fe20007ffe0ff */
[----:B0-----:R-:W-:Y:S01]  /*6d80*/  IMAD R73, R98, c[0x0][0x198], RZ ;  /* 0x0000660062497a24 */ /* 0x001fe200078e02ff */
[----:B------:R-:W-:Y:S01]  /*6d90*/  IADD3 R98, R2, 0xb, RZ ;  /* 0x0000000b02627810 */ /* 0x000fe20007ffe0ff */
[--C-:B------:R-:W-:Y:S01]  /*6da0*/  IMAD.WIDE R66, R67, 0x2, R4.reuse ;  /* 0x0000000243427825 */ /* 0x100fe200078e0204 */
[----:B------:R0:W-:Y:S03]  /*6db0*/  @P1 STG.E.U16 [R64.64], R108 ;  /* 0x0000006c40001986 */ /* 0x0001e6000c101506 */
[----:B------:R-:W-:Y:S01]  /*6dc0*/  IMAD.WIDE R72, R73, 0x2, R4 ;  /* 0x0000000249487825 */ /* 0x000fe200078e0204 */
[----:B------:R-:W-:Y:S01]  /*6dd0*/  @P4 STG.E.U16 [R66.64], R164 ;  /* 0x000000a442004986 */ /* 0x000fe2000c101506 */
[----:B------:R-:W-:-:S02]  /*6de0*/  ISETP.LT.AND P4, PT, R98, c[0x0][0x17c], !P0 ;  /* 0x00005f0062007a0c */ /* 0x000fc40004781270 */
[----:B--2---:R-:W-:Y:S01]  /*6df0*/  IMAD R75, R97, c[0x0][0x198], RZ ;  /* 0x00006600614b7a24 */ /* 0x004fe200078e02ff */
[----:B------:R1:W-:Y:S01]  /*6e00*/  @P5 STG.E.U16 [R72.64], R110 ;  /* 0x0000006e48005986 */ /* 0x0003e2000c101506 */
[----:B------:R-:W-:Y:S01]  /*6e10*/  ISETP.LT.AND P5, PT, R96, c[0x0][0x17c], !P0 ;  /* 0x00005f0060007a0c */ /* 0x000fe200047a1270 */
[----:B------:R-:W-:Y:S01]  /*6e20*/  IMAD R99, R98, c[0x0][0x198], RZ ;  /* 0x0000660062637a24 */ /* 0x000fe200078e02ff */
[----:B------:R-:W-:Y:S01]  /*6e30*/  IADD3 R97, R2, 0xd, RZ ;  /* 0x0000000d02617810 */ /* 0x000fe20007ffe0ff */
[----:B------:R-:W-:Y:S01]  /*6e40*/  IMAD.WIDE R74, R75, 0x2, R4 ;  /* 0x000000024b4a7825 */ /* 0x000fe200078e0204 */
[----:B------:R-:W-:-:S03]  /*6e50*/  PRMT R98, R160, 0x7632, R98 ;  /* 0x00007632a0627816 */ /* 0x000fc60000000062 */
[----:B------:R-:W-:Y:S01]  /*6e60*/  IMAD R111, R96, c[0x0][0x198], RZ ;  /* 0x00006600606f7a24 */ /* 0x000fe200078e02ff */
[----:B------:R2:W-:Y:S01]  /*6e70*/  @P6 STG.E.U16 [R74.64], R162 ;  /* 0x000000a24a006986 */ /* 0x0005e2000c101506 */
[----:B------:R-:W-:Y:S01]  /*6e80*/  ISETP.LT.AND P6, PT, R97, c[0x0][0x17c], !P0 ;  /* 0x00005f0061007a0c */ /* 0x000fe200047c1270 */
[----:B0-----:R-:W-:Y:S01]  /*6e90*/  IMAD.WIDE R64, R99, 0x2, R4 ;  /* 0x0000000263407825 */ /* 0x001fe200078e0204 */
[----:B------:R-:W-:-:S03]  /*6ea0*/  IADD3 R96, R0, 0x12, RZ ;  /* 0x0000001200607810 */ /* 0x000fc60007ffe0ff */
[----:B-1----:R-:W-:Y:S01]  /*6eb0*/  IMAD R73, R97, c[0x0][0x198], RZ ;  /* 0x0000660061497a24 */ /* 0x002fe200078e02ff */
[----:B------:R-:W-:Y:S01]  /*6ec0*/  PRMT R97, R162, 0x7632, R97 ;  /* 0x00007632a2617816 */ /* 0x000fe20000000061 */
[--C-:B------:R-:W-:Y:S01]  /*6ed0*/  IMAD.WIDE R66, R111, 0x2, R4.reuse ;  /* 0x000000026f427825 */ /* 0x100fe200078e0204 */
[----:B------:R-:W-:Y:S02]  /*6ee0*/  ISETP.LT.AND P1, PT, R96, c[0x0][0x17c], !P0 ;  /* 0x00005f0060007a0c */ /* 0x000fe40004721270 */
[C---:B--2---:R-:W-:Y:S01]  /*6ef0*/  IADD3 R74, R2.reuse, 0xe, RZ ;  /* 0x0000000e024a7810 */ /* 0x044fe20007ffe0ff */
[----:B------:R0:W-:Y:S01]  /*6f00*/  @P4 STG.E.U16 [R64.64], R97 ;  /* 0x0000006140004986 */ /* 0x0001e2000c101506 */
[--C-:B------:R-:W-:Y:S01]  /*6f10*/  IMAD.WIDE R72, R73, 0x2, R4.reuse ;  /* 0x0000000249487825 */ /* 0x100fe200078e0204 */
[----:B------:R-:W-:Y:S02]  /*6f20*/  IADD3 R2, R2, 0xf, RZ ;  /* 0x0000000f02027810 */ /* 0x000fe40007ffe0ff */
[----:B------:R1:W-:Y:S01]  /*6f30*/  @P5 STG.E.U16 [R66.64], R160 ;  /* 0x000000a042005986 */ /* 0x0003e2000c101506 */
[----:B------:R-:W-:Y:S01]  /*6f40*/  ISETP.LT.AND P5, PT, R74, c[0x0][0x17c], !P0 ;  /* 0x00005f004a007a0c */ /* 0x000fe200047a1270 */
[----:B------:R-:W-:Y:S01]  /*6f50*/  IMAD.MOV.U32 R96, RZ, RZ, c[0x0][0x198] ;  /* 0x00006600ff607624 */ /* 0x000fe200078e00ff */
[----:B------:R-:W-:Y:S01]  /*6f60*/  ISETP.LT.AND P4, PT, R2, c[0x0][0x17c], !P0 ;  /* 0x00005f0002007a0c */ /* 0x000fe20004781270 */
[----:B------:R2:W-:Y:S01]  /*6f70*/  @P6 STG.E.U16 [R72.64], R98 ;  /* 0x0000006248006986 */ /* 0x0005e2000c101506 */
[----:B------:R-:W-:Y:S01]  /*6f80*/  IMAD R75, R74, c[0x0][0x198], RZ ;  /* 0x000066004a4b7a24 */ /* 0x000fe200078e02ff */
[----:B------:R-:W-:Y:S01]  /*6f90*/  IADD3 R74, R0, 0x13, RZ ;  /* 0x00000013004a7810 */ /* 0x000fe20007ffe0ff */
[----:B0-----:R-:W-:Y:S01]  /*6fa0*/  IMAD R97, R2, c[0x0][0x198], RZ ;  /* 0x0000660002617a24 */ /* 0x001fe200078e02ff */
[----:B------:R-:W-:Y:S01]  /*6fb0*/  IADD3 R2, R0, 0x14, RZ ;  /* 0x0000001400027810 */ /* 0x000fe20007ffe0ff */
[----:B------:R-:W-:Y:S01]  /*6fc0*/  IMAD.WIDE R64, R75, 0x2, R4 ;  /* 0x000000024b407825 */ /* 0x000fe200078e0204 */
[----:B------:R-:W-:-:S02]  /*6fd0*/  PRMT R75, R154, 0x7632, R75 ;  /* 0x000076329a4b7816 */ /* 0x000fc4000000004b */
[----:B------:R-:W-:Y:S01]  /*6fe0*/  ISETP.LT.AND P6, PT, R74, c[0x0][0x17c], !P0 ;  /* 0x00005f004a007a0c */ /* 0x000fe200047c1270 */
[----:B-1----:R-:W-:Y:S01]  /*6ff0*/  IMAD.WIDE R66, R97, 0x2, R4 ;  /* 0x0000000261427825 */ /* 0x002fe200078e0204 */
[----:B------:R0:W-:Y:S01]  /*7000*/  @P5 STG.E.U16 [R64.64], R154 ;  /* 0x0000009a40005986 */ /* 0x0001e2000c101506 */
[----:B------:R-:W-:Y:S02]  /*7010*/  ISETP.LT.AND P5, PT, R2, c[0x0][0x17c], !P0 ;  /* 0x00005f0002007a0c */ /* 0x000fe400047a1270 */
[----:B--2---:R-:W-:Y:S01]  /*7020*/  IMAD R73, R96, 0x10, R109 ;  /* 0x0000001060497824 */ /* 0x004fe200078e026d */
[----:B------:R1:W-:Y:S01]  /*7030*/  @P4 STG.E.U16 [R66.64], R75 ;  /* 0x0000004b42004986 */ /* 0x0003e2000c101506 */
[C---:B------:R-:W-:Y:S02]  /*7040*/  IADD3 R96, R0.reuse, 0x15, RZ ;  /* 0x0000001500607810 */ /* 0x040fe40007ffe0ff */
[----:B------:R-:W-:Y:S02]  /*7050*/  IADD3 R2, R0, 0x16, RZ ;  /* 0x0000001600027810 */ /* 0x000fe40007ffe0ff */
[C---:B------:R-:W-:Y:S01]  /*7060*/  IADD3 R97, R73.reuse, c[0x0][0x198], RZ ;  /* 0x0000660049617a10 */ /* 0x040fe20007ffe0ff */
[----:B------:R-:W-:Y:S01]  /*7070*/  IMAD.WIDE R72, R73, 0x2, R4 ;  /* 0x0000000249487825 */ /* 0x000fe200078e0204 */
[----:B------:R-:W-:-:S02]  /*7080*/  ISETP.LT.AND P4, PT, R96, c[0x0][0x17c], !P0 ;  /* 0x00005f0060007a0c */ /* 0x000fc40004781270 */
[C---:B0-----:R-:W-:Y:S02]  /*7090*/  IADD3 R65, R97.reuse, c[0x0][0x198], RZ ;  /* 0x0000660061417a10 */ /* 0x041fe40007ffe0ff */
[----:B------:R0:W-:Y:S01]  /*70a0*/  @P3 STG.E.U16 [R72.64], R158 ;  /* 0x0000009e48003986 */ /* 0x0001e2000c101506 */
[----:B-1----:R-:W-:Y:S01]  /*70b0*/  IMAD.WIDE R74, R97, 0x2, R4 ;  /* 0x00000002614a7825 */ /* 0x002fe200078e0204 */
[C---:B------:R-:W-:Y:S02]  /*70c0*/  IADD3 R97, R65.reuse, c[0x0][0x198], RZ ;  /* 0x0000660041617a10 */ /* 0x040fe40007ffe0ff */
[----:B------:R-:W-:Y:S01]  /*70d0*/  PRMT R67, R158, 0x7632, R67 ;  /* 0x000076329e437816 */ /* 0x000fe20000000043 */
[----:B------:R-:W-:Y:S01]  /*70e0*/  IMAD.WIDE R64, R65, 0x2, R4 ;  /* 0x0000000241407825 */ /* 0x000fe200078e0204 */
[----:B------:R-:W-:Y:S02]  /*70f0*/  IADD3 R96, R0, 0x17, RZ ;  /* 0x0000001700607810 */ /* 0x000fe40007ffe0ff */
[----:B------:R-:W-:Y:S01]  /*7100*/  ISETP.LT.AND P3, PT, R2, c[0x0][0x17c], !P0 ;  /* 0x00005f0002007a0c */ /* 0x000fe20004761270 */
[----:B------:R1:W-:Y:S01]  /*7110*/  @P2 STG.E.U16 [R74.64], R67 ;  /* 0x000000434a002986 */ /* 0x0003e2000c101506 */
[----:B------:R-:W-:-:S02]  /*7120*/  ISETP.LT.AND P2, PT, R96, c[0x0][0x17c], !P0 ;  /* 0x00005f0060007a0c */ /* 0x000fc40004741270 */
[C---:B0-----:R-:W-:Y:S01]  /*7130*/  IADD3 R73, R97.reuse, c[0x0][0x198], RZ ;  /* 0x0000660061497a10 */ /* 0x041fe20007ffe0ff */
[----:B------:R0:W-:Y:S01]  /*7140*/  @P1 STG.E.U16 [R64.64], R156 ;  /* 0x0000009c40001986 */ /* 0x0001e2000c101506 */
[C---:B------:R-:W-:Y:S02]  /*7150*/  IADD3 R2, R0.reuse, 0x18, RZ ;  /* 0x0000001800027810 */ /* 0x040fe40007ffe0ff */
[----:B------:R-:W-:Y:S02]  /*7160*/  IADD3 R96, R0, 0x19, RZ ;  /* 0x0000001900607810 */ /* 0x000fe40007ffe0ff */
[----:B------:R-:W-:Y:S02]  /*7170*/  ISETP.LT.AND P1, PT, R2, c[0x0][0x17c], !P0 ;  /* 0x00005f0002007a0c */ /* 0x000fe40004721270 */
[----:B------:R-:W-:Y:S01]  /*7180*/  IADD3 R2, R0, 0x1a, RZ ;  /* 0x0000001a00027810 */ /* 0x000fe20007ffe0ff */
[----:B-1----:R-:W-:Y:S01]  /*7190*/  IMAD.WIDE R66, R97, 0x2, R4 ;  /* 0x0000000261427825 */ /* 0x002fe200078e0204 */
[----:B------:R-:W-:-:S02]  /*71a0*/  IADD3 R97, R73, c[0x0][0x198], RZ ;  /* 0x0000660049617a10 */ /* 0x000fc40007ffe0ff */
[----:B------:R-:W-:Y:S01]  /*71b0*/  PRMT R75, R156, 0x7632, R75 ;  /* 0x000076329c4b7816 */ /* 0x000fe2000000004b */
[----:B------:R-:W-:Y:S01]  /*71c0*/  IMAD.WIDE R72, R73, 0x2, R4 ;  /* 0x0000000249487825 */ /* 0x000fe200078e0204 */
[----:B0-----:R-:W-:-:S03]  /*71d0*/  IADD3 R65, R97, c[0x0][0x198], RZ ;  /* 0x0000660061417a10 */ /* 0x001fc60007ffe0ff */
[----:B------:R0:W-:Y:S01]  /*71e0*/  @P6 STG.E.U16 [R66.64], R75 ;  /* 0x0000004b42006986 */ /* 0x0001e2000c101506 */
[----:B------:R-:W-:Y:S02]  /*71f0*/  ISETP.LT.AND P6, PT, R96, c[0x0][0x17c], !P0 ;  /* 0x00005f0060007a0c */ /* 0x000fe400047c1270 */
[----:B------:R-:W-:Y:S01]  /*7200*/  IADD3 R96, R0, 0x1b, RZ ;  /* 0x0000001b00607810 */ /* 0x000fe20007ffe0ff */
[----:B------:R1:W-:Y:S01]  /*7210*/  @P5 STG.E.U16 [R72.64], R152 ;  /* 0x0000009848005986 */ /* 0x0003e2000c101506 */
[----:B------:R-:W-:Y:S02]  /*7220*/  ISETP.LT.AND P5, PT, R2, c[0x0][0x17c], !P0 ;  /* 0x00005f0002007a0c */ /* 0x000fe400047a1270 */
[----:B------:R-:W-:Y:S01]  /*7230*/  IADD3 R2, R0, 0x1c, RZ ;  /* 0x0000001c00027810 */ /* 0x000fe20007ffe0ff */
[----:B0-----:R-:W-:Y:S01]  /*7240*/  IMAD.WIDE R74, R97, 0x2, R4 ;  /* 0x00000002614a7825 */ /* 0x001fe200078e0204 */
[----:B------:R-:W-:Y:S02]  /*7250*/  PRMT R67, R152, 0x7632, R67 ;  /* 0x0000763298437816 */ /* 0x000fe40000000043 */
[C---:B------:R-:W-:Y:S01]  /*7260*/  IADD3 R97, R65.reuse, c[0x0][0x198], RZ ;  /* 0x0000660041617a10 */ /* 0x040fe20007ffe0ff */
[----:B------:R-:W-:Y:S01]  /*7270*/  IMAD.WIDE R64, R65, 0x2, R4 ;  /* 0x0000000241407825 */ /* 0x000fe200078e0204 */
[----:B-1----:R-:W-:Y:S01]  /*7280*/  PRMT R72, R106, 0x7632, R72 ;  /* 0x000076326a487816 */ /* 0x002fe20000000048 */
[----:B------:R0:W-:Y:S01]  /*7290*/  @P4 STG.E.U16 [R74.64], R67 ;  /* 0x000000434a004986 */ /* 0x0001e2000c101506 */
[----:B------:R-:W-:-:S03]  /*72a0*/  ISETP.LT.AND P4, PT, R96, c[0x0][0x17c], !P0 ;  /* 0x00005f0060007a0c */ /* 0x000fc60004781270 */
[----:B------:R1:W-:Y:S01]  /*72b0*/  @P3 STG.E.U16 [R64.64], R106 ;  /* 0x0000006a40003986 */ /* 0x0003e2000c101506 */
[----:B------:R-:W-:Y:S02]  /*72c0*/  ISETP.LT.AND P3, PT, R2, c[0x0][0x17c], !P0 ;  /* 0x00005f0002007a0c */ /* 0x000fe40004761270 */
[----:B------:R-:W-:Y:S01]  /*72d0*/  IADD3 R2, R0, 0x1d, RZ ;  /* 0x0000001d00027810 */ /* 0x000fe20007ffe0ff */
[C---:B0-----:R-:W-:Y:S01]  /*72e0*/  IMAD.WIDE R66, R97.reuse, 0x2, R4 ;  /* 0x0000000261427825 */ /* 0x041fe200078e0204 */
[----:B------:R-:W-:-:S04]  /*72f0*/  IADD3 R97, R97, c[0x0][0x198], RZ ;  /* 0x0000660061617a10 */ /* 0x000fc80007ffe0ff */
[----:B------:R0:W-:Y:S01]  /*7300*/  @P2 STG.E.U16 [R66.64], R72 ;  /* 0x0000004842002986 */ /* 0x0001e2000c101506 */
[----:B------:R-:W-:Y:S02]  /*7310*/  IADD3 R73, R97, c[0x0][0x198], RZ ;  /* 0x0000660061497a10 */ /* 0x000fe40007ffe0ff */
[----:B------:R-:W-:Y:S02]  /*7320*/  ISETP.LT.AND P2, PT, R2, c[0x0][0x17c], !P0 ;  /* 0x00005f0002007a0c */ /* 0x000fe40004741270 */
[----:B------:R-:W-:Y:S01]  /*7330*/  IADD3 R2, R0, 0x1e, RZ ;  /* 0x0000001e00027810 */ /* 0x000fe20007ffe0ff */
[----:B-1----:R-:W-:Y:S01]  /*7340*/  IMAD.WIDE R64, R73, 0x2, R4 ;  /* 0x0000000249407825 */ /* 0x002fe200078e0204 */
[----:B0-----:R-:W-:-:S03]  /*7350*/  F2FP.PACK_AB R67, R13, R12 ;  /* 0x0000000c0d43723e */ /* 0x001fc600000000ff */
[----:B------:R-:W-:Y:S01]  /*7360*/  IMAD.WIDE R12, R97, 0x2, R4 ;  /* 0x00000002610c7825 */ /* 0x000fe200078e0204 */
[C---:B------:R-:W-:Y:S02]  /*7370*/  PRMT R74, R67.reuse, 0x7610, R74 ;  /* 0x00007610434a7816 */ /* 0x040fe4000000004a */
[----:B------:R-:W-:-:S03]  /*7380*/  PRMT R75, R67, 0x7632, R75 ;  /* 0x00007632434b7816 */ /* 0x000fc6000000004b */
[----:B------:R0:W-:Y:S01]  /*7390*/  @P1 STG.E.U16 [R12.64], R74 ;  /* 0x0000004a0c001986 */ /* 0x0001e2000c101506 */
[----:B------:R-:W-:Y:S02]  /*73a0*/  ISETP.LT.AND P1, PT, R2, c[0x0][0x17c], !P0 ;  /* 0x00005f0002007a0c */ /* 0x000fe40004721270 */
[----:B------:R-:W-:Y:S01]  /*73b0*/  IADD3 R2, R0, 0x1f, RZ ;  /* 0x0000001f00027810 */ /* 0x000fe20007ffe0ff */
[----:B------:R-:W-:Y:S03]  /*73c0*/  @P6 STG.E.U16 [R64.64], R75 ;  /* 0x0000004b40006986 */ /* 0x000fe6000c101506 */
[----:B------:R-:W-:Y:S02]  /*73d0*/  ISETP.LT.AND P6, PT, R2, c[0x0][0x17c], !P0 ;  /* 0x00005f0002007a0c */ /* 0x000fe400047c1270 */
[----:B------:R-:W-:Y:S02]  /*73e0*/  IADD3 R2, R0, 0x20, RZ ;  /* 0x0000002000027810 */ /* 0x000fe40007ffe0ff */
[----:B0-----:R-:W-:-:S02]  /*73f0*/  F2FP.PACK_AB R13, R6, R7 ;  /* 0x00000007060d723e */ /* 0x001fc400000000ff */
[----:B------:R-:W-:Y:S02]  /*7400*/  IADD3 R7, R73, c[0x0][0x198], RZ ;  /* 0x0000660049077a10 */ /* 0x000fe40007ffe0ff */
[----:B------:R-:W-:Y:S02]  /*7410*/  PRMT R66, R13, 0x7610, R66 ;  /* 0x000076100d427816 */ /* 0x000fe40000000042 */
[C---:B------:R-:W-:Y:S01]  /*7420*/  IADD3 R67, R7.reuse, c[0x0][0x198], RZ ;  /* 0x0000660007437a10 */ /* 0x040fe20007ffe0ff */
[----:B------:R-:W-:Y:S01]  /*7430*/  IMAD.WIDE R6, R7, 0x2, R4 ;  /* 0x0000000207067825 */ /* 0x000fe200078e0204 */
[----:B------:R-:W-:-:S03]  /*7440*/  PRMT R72, R13, 0x7632, R72 ;  /* 0x000076320d487816 */ /* 0x000fc60000000048 */
[----:B------:R-:W-:Y:S01]  /*7450*/  IMAD.WIDE R12, R67, 0x2, R4 ;  /* 0x00000002430c7825 */ /* 0x000fe200078e0204 */
[----:B------:R0:W-:Y:S01]  /*7460*/  @P5 STG.E.U16 [R6.64], R66 ;  /* 0x0000004206005986 */ /* 0x0001e2000c101506 */
[----:B------:R-:W-:Y:S02]  /*7470*/  ISETP.LT.AND P5, PT, R2, c[0x0][0x17c], !P0 ;  /* 0x00005f0002007a0c */ /* 0x000fe400047a1270 */
[----:B------:R-:W-:Y:S01]  /*7480*/  IADD3 R2, R0, 0x21, RZ ;  /* 0x0000002100027810 */ /* 0x000fe20007ffe0ff */
[----:B------:R-:W-:Y:S03]  /*7490*/  @P4 STG.E.U16 [R12.64], R72 ;  /* 0x000000480c004986 */ /* 0x000fe6000c101506 */
[----:B------:R-:W-:Y:S02]  /*74a0*/  ISETP.LT.AND P4, PT, R2, c[0x0][0x17c], !P0 ;  /* 0x00005f0002007a0c */ /* 0x000fe40004781270 */
[----:B------:R-:W-:-:S02]  /*74b0*/  IADD3 R2, R0, 0x22, RZ ;  /* 0x0000002200027810 */ /* 0x000fc40007ffe0ff */
[----:B0-----:R-:W-:Y:S02]  /*74c0*/  F2FP.PACK_AB R7, R11, R10 ;  /* 0x0000000a0b07723e */ /* 0x001fe400000000ff */
        /* <DEDUP_REMOVED lines=9> */
[----:B------:R1:W-:Y:S03]  /*7560*/  @P2 STG.E.U16 [R6.64], R66 ;  /* 0x0000004206002986 */ /* 0x0003e6000c101506 */
[----:B------:R-:W-:Y:S02]  /*7570*/  ISETP.LT.AND P2, PT, R2, c[0x0][0x17c], !P0 ;  /* 0x00005f0002007a0c */ /* 0x000fe40004741270 */
[----:B------:R-:W-:-:S02]  /*7580*/  IADD3 R2, R0, 0x24, RZ ;  /* 0x0000002400027810 */ /* 0x000fc40007ffe0ff */
[----:B0-----:R-:W-:Y:S02]  /*7590*/  F2FP.PACK_AB R11, R9, R8 ;  /* 0x00000008090b723e */ /* 0x001fe400000000ff */
[----:B------:R-:W-:Y:S02]  /*75a0*/  IADD3 R9, R65, c[0x0][0x198], RZ ;  /* 0x0000660041097a10 */ /* 0x000fe40007ffe0ff */
[----:B------:R-:W-:Y:S02]  /*75b0*/  PRMT R12, R11, 0x7610, R12 ;  /* 0x000076100b0c7816 */ /* 0x000fe4000000000c */
[C---:B------:R-:W-:Y:S01]  /*75c0*/  IADD3 R13, R9.reuse, c[0x0][0x198], RZ ;  /* 0x00006600090d7a10 */ /* 0x040fe20007ffe0ff */
[----:B------:R-:W-:Y:S01]  /*75d0*/  IMAD.WIDE R8, R9, 0x2, R4 ;  /* 0x0000000209087825 */ /* 0x000fe200078e0204 */
[----:B------:R-:W-:Y:S02]  /*75e0*/  PRMT R64, R11, 0x7632, R64 ;  /* 0x000076320b407816 */ /* 0x000fe40000000040 */
[C---:B-1----:R-:W-:Y:S01]  /*75f0*/  IADD3 R7, R13.reuse, c[0x0][0x198], RZ ;  /* 0x000066000d077a10 */ /* 0x042fe20007ffe0ff */
[----:B------:R-:W-:Y:S01]  /*7600*/  IMAD.WIDE R10, R13, 0x2, R4 ;  /* 0x000000020d0a7825 */ /* 0x000fe200078e0204 */
[----:B------:R0:W-:Y:S01]  /*7610*/  @P1 STG.E.U16 [R8.64], R12 ;  /* 0x0000000c08001986 */ /* 0x0001e2000c101506 */
[----:B------:R-:W-:-:S02]  /*7620*/  ISETP.LT.AND P1, PT, R2, c[0x0][0x17c], !P0 ;  /* 0x00005f0002007a0c */ /* 0x000fc40004721270 */
[----:B------:R-:W-:Y:S01]  /*7630*/  IADD3 R2, R0, 0x25, RZ ;  /* 0x0000002500027810 */ /* 0x000fe20007ffe0ff */
[----:B------:R1:W-:Y:S01]  /*7640*/  @P6 STG.E.U16 [R10.64], R64 ;  /* 0x000000400a006986 */ /* 0x0003e2000c101506 */
[C---:B------:R-:W-:Y:S01]  /*7650*/  IADD3 R13, R7.reuse, c[0x0][0x198], RZ ;  /* 0x00006600070d7a10 */ /* 0x040fe20007ffe0ff */
[----:B------:R-:W-:Y:S01]  /*7660*/  IMAD.WIDE R6, R7, 0x2, R4 ;  /* 0x0000000207067825 */ /* 0x000fe200078e0204 */
[----:B------:R-:W-:Y:S02]  /*7670*/  ISETP.LT.AND P6, PT, R2, c[0x0][0x17c], !P0 ;  /* 0x00005f0002007a0c */ /* 0x000fe400047c1270 */
[----:B------:R-:W-:Y:S02]  /*7680*/  IADD3 R2, R0, 0x26, RZ ;  /* 0x0000002600027810 */ /* 0x000fe40007ffe0ff */
[----:B------:R2:W-:Y:S01]  /*7690*/  @P5 STG.E.U16 [R6.64], R44 ;  /* 0x0000002c06005986 */ /* 0x0005e2000c101506 */
[----:B0-----:R-:W-:Y:S01]  /*76a0*/  PRMT R12, R44, 0x7632, R12 ;  /* 0x000076322c0c7816 */ /* 0x001fe2000000000c */
[----:B------:R-:W-:Y:S01]  /*76b0*/  IMAD.WIDE R8, R13, 0x2, R4 ;  /* 0x000000020d087825 */ /* 0x000fe200078e0204 */
[----:B------:R-:W-:-:S02]  /*76c0*/  ISETP.LT.AND P5, PT, R2, c[0x0][0x17c], !P0 ;  /* 0x00005f0002007a0c */ /* 0x000fc400047a1270 */
[----:B-1----:R-:W-:Y:S02]  /*76d0*/  IADD3 R11, R13, c[0x0][0x198], RZ ;  /* 0x000066000d0b7a10 */ /* 0x002fe40007ffe0ff */
[----:B------:R-:W-:Y:S01]  /*76e0*/  IADD3 R2, R0, 0x27, RZ ;  /* 0x0000002700027810 */ /* 0x000fe20007ffe0ff */
[----:B------:R0:W-:Y:S01]  /*76f0*/  @P4 STG.E.U16 [R8.64], R12 ;  /* 0x0000000c08004986 */ /* 0x0001e2000c101506 */
[C---:B------:R-:W-:Y:S01]  /*7700*/  IADD3 R13, R11.reuse, c[0x0][0x198], RZ ;  /* 0x000066000b0d7a10 */ /* 0x040fe20007ffe0ff */
[--C-:B------:R-:W-:Y:S01]  /*7710*/  IMAD.WIDE R10, R11, 0x2, R4.reuse ;  /* 0x000000020b0a7825 */ /* 0x100fe200078e0204 */
[----:B------:R-:W-:Y:S02]  /*7720*/  ISETP.LT.AND P4, PT, R2, c[0x0][0x17c], !P0 ;  /* 0x00005f0002007a0c */ /* 0x000fe40004781270 */
[----:B------:R-:W-:Y:S01]  /*7730*/  IADD3 R2, R0, 0x28, RZ ;  /* 0x0000002800027810 */ /* 0x000fe20007ffe0ff */
[----:B--2---:R-:W-:Y:S01]  /*7740*/  IMAD.WIDE R6, R13, 0x2, R4 ;  /* 0x000000020d067825 */ /* 0x004fe200078e0204 */
[----:B------:R1:W-:Y:S02]  /*7750*/  @P3 STG.E.U16 [R10.64], R42 ;  /* 0x0000002a0a003986 */ /* 0x0003e4000c101506 */
[----:B------:R-:W-:-:S02]  /*7760*/  ISETP.LT.AND P3, PT, R2, c[0x0][0x17c], !P0 ;  /* 0x00005f0002007a0c */ /* 0x000fc40004761270 */
[----:B------:R-:W-:Y:S01]  /*7770*/  IADD3 R2, R0, 0x29, RZ ;  /* 0x0000002900027810 */ /* 0x000fe20007ffe0ff */
[----:B------:R2:W-:Y:S01]  /*7780*/  @P2 STG.E.U16 [R6.64], R43 ;  /* 0x0000002b06002986 */ /* 0x0005e2000c101506 */
[----:B0-----:R-:W-:Y:S02]  /*7790*/  IADD3 R9, R13, c[0x0][0x198], RZ ;  /* 0x000066000d097a10 */ /* 0x001fe40007ffe0ff */
[----:B------:R-:W-:Y:S02]  /*77a0*/  ISETP.LT.AND P2, PT, R2, c[0x0][0x17c], !P0 ;  /* 0x00005f0002007a0c */ /* 0x000fe40004741270 */
[C---:B------:R-:W-:Y:S01]  /*77b0*/  IADD3 R13, R9.reuse, c[0x0][0x198], RZ ;  /* 0x00006600090d7a10 */ /* 0x040fe20007ffe0ff */
[----:B------:R-:W-:Y:S01]  /*77c0*/  IMAD.WIDE R8, R9, 0x2, R4 ;  /* 0x0000000209087825 */ /* 0x000fe200078e0204 */
[----:B------:R-:W-:Y:S02]  /*77d0*/  IADD3 R2, R0, 0x2a, RZ ;  /* 0x0000002a00027810 */ /* 0x000fe40007ffe0ff */
[----:B------:R-:W-:Y:S01]  /*77e0*/  PRMT R12, R40, 0x7632, R12 ;  /* 0x00007632280c7816 */ /* 0x000fe2000000000c */
[C---:B-1----:R-:W-:Y:S01]  /*77f0*/  IMAD.WIDE R10, R13.reuse, 0x2, R4 ;  /* 0x000000020d0a7825 */ /* 0x042fe200078e0204 */
[----:B------:R0:W-:Y:S01]  /*7800*/  @P1 STG.E.U16 [R8.64], R40 ;  /* 0x0000002808001986 */ /* 0x0001e2000c101506 */
[----:B--2---:R-:W-:-:S02]  /*7810*/  IADD3 R7, R13, c[0x0][0x198], RZ ;  /* 0x000066000d077a10 */ /* 0x004fc40007ffe0ff */
[----:B------:R-:W-:Y:S01]  /*7820*/  ISETP.LT.AND P1, PT, R2, c[0x0][0x17c], !P0 ;  /* 0x00005f0002007a0c */ /* 0x000fe20004721270 */
[----:B------:R1:W-:Y:S01]  /*7830*/  @P6 STG.E.U16 [R10.64], R12 ;  /* 0x0000000c0a006986 */ /* 0x0003e2000c101506 */
[----:B------:R-:W-:Y:S02]  /*7840*/  IADD3 R2, R0, 0x2b, RZ ;  /* 0x0000002b00027810 */ /* 0x000fe40007ffe0ff */
[C---:B------:R-:W-:Y:S01]  /*7850*/  IADD3 R13, R7.reuse, c[0x0][0x198], RZ ;  /* 0x00006600070d7a10 */ /* 0x040fe20007ffe0ff */
[--C-:B------:R-:W-:Y:S01]  /*7860*/  IMAD.WIDE R6, R7, 0x2, R4.reuse ;  /* 0x0000000207067825 */ /* 0x100fe200078e0204 */
[----:B------:R-:W-:Y:S02]  /*7870*/  ISETP.LT.AND P6, PT, R2, c[0x0][0x17c], !P0 ;  /* 0x00005f0002007a0c */ /* 0x000fe400047c1270 */
[----:B------:R-:W-:Y:S01]  /*7880*/  IADD3 R2, R0, 0x2c, RZ ;  /* 0x0000002c00027810 */ /* 0x000fe20007ffe0ff */
[----:B0-----:R-:W-:Y:S01]  /*7890*/  IMAD.WIDE R8, R13, 0x2, R4 ;  /* 0x000000020d087825 */ /* 0x001fe200078e0204 */
[----:B------:R0:W-:Y:S02]  /*78a0*/  @P5 STG.E.U16 [R6.64], R38 ;  /* 0x0000002606005986 */ /* 0x0001e4000c101506 */
[----:B------:R-:W-:-:S02]  /*78b0*/  ISETP.LT.AND P5, PT, R2, c[0x0][0x17c], !P0 ;  /* 0x00005f0002007a0c */ /* 0x000fc400047a1270 */
[----:B-1----:R-:W-:Y:S01]  /*78c0*/  IADD3 R11, R13, c[0x0][0x198], RZ ;  /* 0x000066000d0b7a10 */ /* 0x002fe20007ffe0ff */
[----:B------:R1:W-:Y:S01]  /*78d0*/  @P4 STG.E.U16 [R8.64], R39 ;  /* 0x0000002708004986 */ /* 0x0003e2000c101506 */
[----:B------:R-:W-:Y:S02]  /*78e0*/  IADD3 R2, R0, 0x2d, RZ ;  /* 0x0000002d00027810 */ /* 0x000fe40007ffe0ff */
[C---:B------:R-:W-:Y:S01]  /*78f0*/  IADD3 R13, R11.reuse, c[0x0][0x198], RZ ;  /* 0x000066000b0d7a10 */ /* 0x040fe20007ffe0ff */
[--C-:B------:R-:W-:Y:S01]  /*7900*/  IMAD.WIDE R10, R11, 0x2, R4.reuse ;  /* 0x000000020b0a7825 */ /* 0x100fe200078e0204 */
[----:B------:R-:W-:Y:S02]  /*7910*/  ISETP.LT.AND P4, PT, R2, c[0x0][0x17c], !P0 ;  /* 0x00005f0002007a0c */ /* 0x000fe40004781270 */
[----:B------:R-:W-:Y:S01]  /*7920*/  IADD3 R2, R0, 0x2e, RZ ;  /* 0x0000002e00027810 */ /* 0x000fe20007ffe0ff */
[----:B0-----:R-:W-:Y:S01]  /*7930*/  IMAD.WIDE R6, R13, 0x2, R4 ;  /* 0x000000020d067825 */ /* 0x001fe200078e0204 */
[----:B------:R-:W-:Y:S01]  /*7940*/  PRMT R12, R36, 0x7632, R12 ;  /* 0x00007632240c7816 */ /* 0x000fe2000000000c */
[----:B------:R0:W-:Y:S01]  /*7950*/  @P3 STG.E.U16 [R10.64], R36 ;  /* 0x000000240a003986 */ /* 0x0001e2000c101506 */
        /* <DEDUP_REMOVED lines=16> */
[----:B------:R-:W-:Y:S01]  /*7a60*/  ISETP.LT.AND P6, PT, R2, c[0x0][0x17c], !P0 ;  /* 0x00005f0002007a0c */ /* 0x000fe200047c1270 */
[----:B------:R-:W-:Y:S01]  /*7a70*/  LDS R18, [R3.X4+0xa14] ;  /* 0x000a140003127984 */ /* 0x000fe20000004800 */
        /* <DEDUP_REMOVED lines=13> */
[----:B------:R0:W-:Y:S01]  /*7b50*/  @P3 STG.E.U16 [R10.64], R14 ;  /* 0x0000000e0a003986 */ /* 0x0001e2000c101506 */
[----:B------:R-:W-:-:S02]  /*7b60*/  PRMT R16, R92, 0x7632, R16 ;  /* 0x000076325c107816 */ /* 0x000fc40000000010 */
[----:B-1----:R-:W-:Y:S01]  /*7b70*/  IADD3 R9, R13, c[0x0][0x198], RZ ;  /* 0x000066000d097a10 */ /* 0x002fe20007ffe0ff */
[----:B------:R1:W-:Y:S01]  /*7b80*/  @P2 STG.E.U16 [R6.64], R15 ;  /* 0x0000000f06002986 */ /* 0x0003e2000c101506 */
[----:B------:R-:W-:Y:S02]  /*7b90*/  ISETP.LT.AND P3, PT, R2, c[0x0][0x17c], !P0 ;  /* 0x00005f0002007a0c */ /* 0x000fe40004761270 */
[----:B------:R-:W-:Y:S02]  /*7ba0*/  IADD3 R2, R0, 0x35, RZ ;  /* 0x0000003500027810 */ /* 0x000fe40007ffe0ff */
[C---:B------:R-:W-:Y:S01]  /*7bb0*/  IADD3 R13, R9.reuse, c[0x0][0x198], RZ ;  /* 0x00006600090d7a10 */ /* 0x040fe20007ffe0ff */
[--C-:B------:R-:W-:Y:S01]  /*7bc0*/  IMAD.WIDE R8, R9, 0x2, R4.reuse ;  /* 0x0000000209087825 */ /* 0x100fe200078e0204 */
[----:B------:R-:W-:Y:S02]  /*7bd0*/  ISETP.LT.AND P2, PT, R2, c[0x0][0x17c], !P0 ;  /* 0x00005f0002007a0c */ /* 0x000fe40004741270 */
[----:B------:R-:W-:Y:S01]  /*7be0*/  IADD3 R2, R0, 0x36, RZ ;  /* 0x0000003600027810 */ /* 0x000fe20007ffe0ff */
[C---:B0-----:R-:W-:Y:S01]  /*7bf0*/  IMAD.WIDE R10, R13.reuse, 0x2, R4 ;  /* 0x000000020d0a7825 */ /* 0x041fe200078e0204 */
[----:B------:R-:W-:Y:S01]  /*7c00*/  PRMT R12, R56, 0x7632, R12 ;  /* 0x00007632380c7816 */ /* 0x000fe2000000000c */
[----:B------:R0:W-:Y:S01]  /*7c10*/  @P1 STG.E.U16 [R8.64], R56 ;  /* 0x0000003808001986 */ /* 0x0001e2000c101506 */
[----:B-1----:R-:W-:-:S02]  /*7c20*/  IADD3 R7, R13, c[0x0][0x198], RZ ;  /* 0x000066000d077a10 */ /* 0x002fc40007ffe0ff */
        /* <DEDUP_REMOVED lines=246> */
[----:B------:R-:W-:Y:S01]  /*8b90*/  IMAD.WIDE R10, R11, 0x2, R4 ;  /* 0x000000020b0a7825 */ /* 0x000fe200078e0204 */
[----:B------:R-:W-:Y:S02]  /*8ba0*/  PRMT R14, R24, 0x7632, R14 ;  /* 0x00007632180e7816 */ /* 0x000fe4000000000e */
[----:B------:R-:W-:Y:S01]  /*8bb0*/  ISETP.LT.AND P4, PT, R2, c[0x0][0x17c], !P0 ;  /* 0x00005f0002007a0c */ /* 0x000fe20004781270 */
[----:B0-----:R-:W-:Y:S01]  /*8bc0*/  IMAD.WIDE R6, R13, 0x2, R4 ;  /* 0x000000020d067825 */ /* 0x001fe200078e0204 */
[----:B------:R-:W-:Y:S01]  /*8bd0*/  IADD3 R2, R0, 0x64, RZ ;  /* 0x0000006400027810 */ /* 0x000fe20007ffe0ff */
[----:B------:R0:W-:Y:S01]  /*8be0*/  @P3 STG.E.U16 [R10.64], R24 ;  /* 0x000000180a003986 */ /* 0x0001e2000c101506 */
[----:B------:R-:W-:-:S02]  /*8bf0*/  PRMT R15, R100, 0x7632, R15 ;  /* 0x00007632640f7816 */ /* 0x000fc4000000000f */
[----:B-1----:R-:W-:Y:S01]  /*8c00*/  IADD3 R9, R13, c[0x0][0x198], RZ ;  /* 0x000066000d097a10 */ /* 0x002fe20007ffe0ff */
[----:B------:R1:W-:Y:S01]  /*8c10*/  @P2 STG.E.U16 [R6.64], R14 ;  /* 0x0000000e06002986 */ /* 0x0003e2000c101506 */
[----:B------:R-:W-:Y:S02]  /*8c20*/  ISETP.LT.AND P3, PT, R2, c[0x0][0x17c], !P0 ;  /* 0x00005f0002007a0c */ /* 0x000fe40004761270 */
[C---:B------:R-:W-:Y:S01]  /*8c30*/  IADD3 R13, R9.reuse, c[0x0][0x198], RZ ;  /* 0x00006600090d7a10 */ /* 0x040fe20007ffe0ff */
[----:B------:R-:W-:Y:S01]  /*8c40*/  IMAD.WIDE R8, R9, 0x2, R4 ;  /* 0x0000000209087825 */ /* 0x000fe200078e0204 */
[----:B------:R-:W-:Y:S02]  /*8c50*/  IADD3 R2, R0, 0x65, RZ ;  /* 0x0000006500027810 */ /* 0x000fe40007ffe0ff */
[----:B------:R-:W-:Y:S01]  /*8c60*/  PRMT R12, R104, 0x7632, R12 ;  /* 0x00007632680c7816 */ /* 0x000fe2000000000c */
[----:B0-----:R-:W-:Y:S01]  /*8c70*/  IMAD.WIDE R10, R13, 0x2, R4 ;  /* 0x000000020d0a7825 */ /* 0x001fe200078e0204 */
[----:B------:R-:W-:Y:S01]  /*8c80*/  ISETP.LT.AND P2, PT, R2, c[0x0][0x17c], !P0 ;  /* 0x00005f0002007a0c */ /* 0x000fe20004741270 */
[----:B------:R0:W-:Y:S01]  /*8c90*/  @P1 STG.E.U16 [R8.64], R104 ;  /* 0x0000006808001986 */ /* 0x0001e2000c101506 */
[----:B------:R-:W-:-:S02]  /*8ca0*/  IADD3 R2, R0, 0x66, RZ ;  /* 0x0000006600027810 */ /* 0x000fc40007ffe0ff */
[----:B-1----:R-:W-:Y:S01]  /*8cb0*/  IADD3 R7, R13, c[0x0][0x198], RZ ;  /* 0x000066000d077a10 */ /* 0x002fe20007ffe0ff */
[----:B------:R1:W-:Y:S01]  /*8cc0*/  @P6 STG.E.U16 [R10.64], R12 ;  /* 0x0000000c0a006986 */ /* 0x0003e2000c101506 */
[----:B------:R-:W-:Y:S02]  /*8cd0*/  ISETP.LT.AND P1, PT, R2, c[0x0][0x17c], !P0 ;  /* 0x00005f0002007a0c */ /* 0x000fe40004721270 */
[C---:B------:R-:W-:Y:S01]  /*8ce0*/  IADD3 R13, R7.reuse, c[0x0][0x198], RZ ;  /* 0x00006600070d7a10 */ /* 0x040fe20007ffe0ff */
[----:B------:R-:W-:Y:S01]  /*8cf0*/  IMAD.WIDE R6, R7, 0x2, R4 ;  /* 0x0000000207067825 */ /* 0x000fe200078e0204 */
[----:B------:R-:W-:Y:S02]  /*8d00*/  PRMT R14, R102, 0x7632, R14 ;  /* 0x00007632660e7816 */ /* 0x000fe4000000000e */
[----:B------:R-:W-:Y:S01]  /*8d10*/  IADD3 R2, R0, 0x67, RZ ;  /* 0x0000006700027810 */ /* 0x000fe20007ffe0ff */
[----:B0-----:R-:W-:Y:S01]  /*8d20*/  IMAD.WIDE R8, R13, 0x2, R4 ;  /* 0x000000020d087825 */ /* 0x001fe200078e0204 */
[----:B------:R0:W-:Y:S01]  /*8d30*/  @P5 STG.E.U16 [R6.64], R102 ;  /* 0x0000006606005986 */ /* 0x0001e2000c101506 */
[----:B------:R-:W-:-:S02]  /*8d40*/  PRMT R24, R90, 0x7632, R24 ;  /* 0x000076325a187816 */ /* 0x000fc40000000018 */
[----:B-1----:R-:W-:Y:S01]  /*8d50*/  IADD3 R11, R13, c[0x0][0x198], RZ ;  /* 0x000066000d0b7a10 */ /* 0x002fe20007ffe0ff */
[----:B------:R1:W-:Y:S01]  /*8d60*/  @P4 STG.E.U16 [R8.64], R14 ;  /* 0x0000000e08004986 */ /* 0x0003e2000c101506 */
[----:B------:R-:W-:Y:S02]  /*8d70*/  ISETP.LT.AND P6, PT, R2, c[0x0][0x17c], !P0 ;  /* 0x00005f0002007a0c */ /* 0x000fe400047c1270 */
[C---:B------:R-:W-:Y:S01]  /*8d80*/  IADD3 R13, R11.reuse, c[0x0][0x198], RZ ;  /* 0x000066000b0d7a10 */ /* 0x040fe20007ffe0ff */
[--C-:B------:R-:W-:Y:S01]  /*8d90*/  IMAD.WIDE R10, R11, 0x2, R4.reuse ;  /* 0x000000020b0a7825 */ /* 0x100fe200078e0204 */
[C---:B------:R-:W-:Y:S02]  /*8da0*/  IADD3 R2, R0.reuse, 0x68, RZ ;  /* 0x0000006800027810 */ /* 0x040fe40007ffe0ff */
[----:B------:R-:W-:Y:S01]  /*8db0*/  IADD3 R12, R0, 0x6b, RZ ;  /* 0x0000006b000c7810 */ /* 0x000fe20007ffe0ff */
        /* <DEDUP_REMOVED lines=9> */
[----:B------:R-:W-:Y:S01]  /*8e50*/  PRMT R14, R94, 0x7632, R14 ;  /* 0x000076325e0e7816 */ /* 0x000fe2000000000e */
[----:B------:R-:W-:Y:S01]  /*8e60*/  LDS R15, [R3.X4+0x408] ;  /* 0x00040800030f7984 */ /* 0x000fe20000004800 */
[----:B------:R-:W-:Y:S01]  /*8e70*/  IADD3 R2, R0, 0x6a, RZ ;  /* 0x0000006a00027810 */ /* 0x000fe20007ffe0ff */
[----:B0-----:R-:W-:Y:S01]  /*8e80*/  IMAD.WIDE R10, R13, 0x2, R4 ;  /* 0x000000020d0a7825 */ /* 0x001fe200078e0204 */
[----:B------:R-:W-:Y:S01]  /*8e90*/  ISETP.LT.AND P2, PT, R12, c[0x0][0x17c], !P0 ;  /* 0x00005f000c007a0c */ /* 0x000fe20004741270 */
[----:B------:R0:W-:Y:S01]  /*8ea0*/  @P1 STG.E.U16 [R8.64], R94 ;  /* 0x0000005e08001986 */ /* 0x0001e2000c101506 */
[----:B------:R-:W-:-:S02]  /*8eb0*/  ISETP.LT.AND P3, PT, R2, c[0x0][0x17c], !P0 ;  /* 0x00005f0002007a0c */ /* 0x000fc40004761270 */
[----:B-1----:R-:W-:Y:S01]  /*8ec0*/  IADD3 R7, R13, c[0x0][0x198], RZ ;  /* 0x000066000d077a10 */ /* 0x002fe20007ffe0ff */
[----:B------:R1:W-:Y:S01]  /*8ed0*/  @P6 STG.E.U16 [R10.64], R14 ;  /* 0x0000000e0a006986 */ /* 0x0003e2000c101506 */
[----:B------:R-:W-:Y:S02]  /*8ee0*/  IADD3 R2, R0, 0x6c, RZ ;  /* 0x0000006c00027810 */ /* 0x000fe40007ffe0ff */
[C---:B------:R-:W-:Y:S01]  /*8ef0*/  IADD3 R13, R7.reuse, c[0x0][0x198], RZ ;  /* 0x00006600070d7a10 */ /* 0x040fe20007ffe0ff */
[--C-:B------:R-:W-:Y:S01]  /*8f00*/  IMAD.WIDE R6, R7, 0x2, R4.reuse ;  /* 0x0000000207067825 */ /* 0x100fe200078e0204 */
[----:B------:R-:W-:Y:S01]  /*8f10*/  LDS R14, [R3.X4+0x204] ;  /* 0x00020400030e7984 */ /* 0x000fe20000004800 */
[----:B------:R-:W-:Y:S02]  /*8f20*/  ISETP.LT.AND P1, PT, R2, c[0x0][0x17c], !P0 ;  /* 0x00005f0002007a0c */ /* 0x000fe40004721270 */
[----:B0-----:R-:W-:Y:S01]  /*8f30*/  IMAD.WIDE R8, R13, 0x2, R4 ;  /* 0x000000020d087825 */ /* 0x001fe200078e0204 */
[----:B------:R0:W-:Y:S01]  /*8f40*/  @P5 STG.E.U16 [R6.64], R92 ;  /* 0x0000005c06005986 */ /* 0x0001e2000c101506 */
[----:B------:R-:W-:-:S02]  /*8f50*/  IADD3 R2, R0, 0x6d, RZ ;  /* 0x0000006d00027810 */ /* 0x000fc40007ffe0ff */
[----:B-1----:R-:W-:Y:S01]  /*8f60*/  IADD3 R11, R13, c[0x0][0x198], RZ ;  /* 0x000066000d0b7a10 */ /* 0x002fe20007ffe0ff */
[----:B------:R1:W-:Y:S01]  /*8f70*/  @P4 STG.E.U16 [R8.64], R16 ;  /* 0x0000001008004986 */ /* 0x0003e2000c101506 */
[----:B------:R-:W-:Y:S02]  /*8f80*/  IADD3 R12, R0, 0x6e, RZ ;  /* 0x0000006e000c7810 */ /* 0x000fe40007ffe0ff */
[----:B------:R-:W-:Y:S01]  /*8f90*/  IADD3 R17, R11, c[0x0][0x198], RZ ;  /* 0x000066000b117a10 */ /* 0x000fe20007ffe0ff */
[----:B------:R-:W2:Y:S01]  /*8fa0*/  LDS R13, [R3.X4] ;  /* 0x00000000030d7984 */ /* 0x000ea20000004800 */
[----:B------:R-:W-:Y:S02]  /*8fb0*/  ISETP.LT.AND P6, PT, R2, c[0x0][0x17c], !P0 ;  /* 0x00005f0002007a0c */ /* 0x000fe400047c1270 */
[----:B------:R-:W-:Y:S01]  /*8fc0*/  IADD3 R19, R17, c[0x0][0x198], RZ ;  /* 0x0000660011137a10 */ /* 0x000fe20007ffe0ff */
[----:B------:R-:W3:Y:S01]  /*8fd0*/  LDS R16, [R3.X4+0x60c] ;  /* 0x00060c0003107984 */ /* 0x000ee20000004800 */
[----:B0-----:R-:W-:Y:S01]  /*8fe0*/  IMAD.WIDE R6, R11, 0x2, R4 ;  /* 0x000000020b067825 */ /* 0x001fe200078e0204 */
[----:B------:R-:W-:-:S02]  /*8ff0*/  ISETP.LT.AND P5, PT, R12, c[0x0][0x17c], !P0 ;  /* 0x00005f000c007a0c */ /* 0x000fc400047a1270 */
[C---:B------:R-:W-:Y:S01]  /*9000*/  IADD3 R2, R0.reuse, 0x6f, RZ ;  /* 0x0000006f00027810 */ /* 0x040fe20007ffe0ff */
[--C-:B-1----:R-:W-:Y:S01]  /*9010*/  IMAD.WIDE R8, R17, 0x2, R4.reuse ;  /* 0x0000000211087825 */ /* 0x102fe200078e0204 */
[----:B------:R0:W-:Y:S01]  /*9020*/  @P3 STG.E.U16 [R6.64], R90 ;  /* 0x0000005a06003986 */ /* 0x0001e2000c101506 */
[----:B------:R-:W-:Y:S02]  /*9030*/  IADD3 R12, R0, 0x70, RZ ;  /* 0x00000070000c7810 */ /* 0x000fe40007ffe0ff */
[C---:B------:R-:W-:Y:S01]  /*9040*/  IMAD.WIDE R10, R19.reuse, 0x2, R4 ;  /* 0x00000002130a7825 */ /* 0x040fe200078e0204 */
[----:B------:R-:W1:Y:S01]  /*9050*/  LDS R17, [R3.X4+0x810] ;  /* 0x0008100003117984 */ /* 0x000e620000004800 */
[----:B------:R-:W-:Y:S02]  /*9060*/  IADD3 R19, R19, c[0x0][0x198], RZ ;  /* 0x0000660013137a10 */ /* 0x000fe40007ffe0ff */
[----:B------:R-:W-:Y:S01]  /*9070*/  ISETP.LT.AND P4, PT, R2, c[0x0][0x17c], !P0 ;  /* 0x00005f0002007a0c */ /* 0x000fe20004781270 */
[----:B------:R4:W-:Y:S01]  /*9080*/  @P2 STG.E.U16 [R8.64], R24 ;  /* 0x0000001808002986 */ /* 0x0009e2000c101506 */
[----:B------:R-:W-:-:S02]  /*9090*/  IADD3 R21, R19, c[0x0][0x198], RZ ;  /* 0x0000660013157a10 */ /* 0x000fc40007ffe0ff */
[----:B------:R-:W-:Y:S01]  /*90a0*/  IADD3 R2, R0, 0x71, RZ ;  /* 0x0000007100027810 */ /* 0x000fe20007ffe0ff */
[----:B------:R4:W-:Y:S01]  /*90b0*/  @P1 STG.E.U16 [R10.64], R20 ;  /* 0x000000140a001986 */ /* 0x0009e2000c101506 */
[--C-:B0-----:R-:W-:Y:S01]  /*90c0*/  IMAD.WIDE R6, R19, 0x2, R4.reuse ;  /* 0x0000000213067825 */ /* 0x101fe200078e0204 */
[----:B------:R-:W-:Y:S02]  /*90d0*/  ISETP.LT.AND P3, PT, R12, c[0x0][0x17c], !P0 ;  /* 0x00005f000c007a0c */ /* 0x000fe40004761270 */
[----:B------:R-:W-:Y:S01]  /*90e0*/  LDS R19, [R3.X4+0xc18] ;  /* 0x000c180003137984 */ /* 0x000fe20000004800 */
[----:B------:R-:W-:Y:S02]  /*90f0*/  IADD3 R12, R0, 0x72, RZ ;  /* 0x00000072000c7810 */ /* 0x000fe40007ffe0ff */
[----:B------:R-:W-:Y:S01]  /*9100*/  ISETP.LT.AND P2, PT, R2, c[0x0][0x17c], !P0 ;  /* 0x00005f0002007a0c */ /* 0x000fe20004741270 */
[C---:B----4-:R-:W-:Y:S01]  /*9110*/  IMAD.WIDE R8, R21.reuse, 0x2, R4 ;  /* 0x0000000215087825 */ /* 0x050fe200078e0204 */
[----:B------:R-:W-:-:S02]  /*9120*/  IADD3 R21, R21, c[0x0][0x198], RZ ;  /* 0x0000660015157a10 */ /* 0x000fc40007ffe0ff */
[----:B------:R-:W-:Y:S02]  /*9130*/  ISETP.LT.AND P1, PT, R12, c[0x0][0x17c], !P0 ;  /* 0x00005f000c007a0c */ /* 0x000fe40004721270 */
[----:B------:R-:W-:Y:S02]  /*9140*/  PRMT R11, R20, 0x7632, R11 ;  /* 0x00007632140b7816 */ /* 0x000fe4000000000b */
[----:B------:R-:W0:Y:S01]  /*9150*/  LDS R20, [R3.X4+0xe1c] ;  /* 0x000e1c0003147984 */ /* 0x000e220000004800 */
[----:B------:R-:W-:Y:S02]  /*9160*/  IADD3 R2, R0, 0x73, RZ ;  /* 0x0000007300027810 */ /* 0x000fe40007ffe0ff */
[----:B--2---:R-:W-:Y:S01]  /*9170*/  F2FP.PACK_AB R13, R14, R13 ;  /* 0x0000000d0e0d723e */ /* 0x004fe200000000ff */
[----:B------:R2:W-:Y:S01]  /*9180*/  @P6 STG.E.U16 [R6.64], R11 ;  /* 0x0000000b06006986 */ /* 0x0005e2000c101506 */
[----:B------:R-:W-:Y:S02]  /*9190*/  IADD3 R12, R0, 0x74, RZ ;  /* 0x00000074000c7810 */ /* 0x000fe40007ffe0ff */
[----:B---3--:R-:W-:Y:S01]  /*91a0*/  F2FP.PACK_AB R16, R16, R15 ;  /* 0x0000000f1010723e */ /* 0x008fe200000000ff */
[----:B------:R3:W-:Y:S01]  /*91b0*/  @P5 STG.E.U16 [R8.64], R22 ;  /* 0x0000001608005986 */ /* 0x0007e2000c101506 */
[----:B------:R-:W-:-:S02]  /*91c0*/  ISETP.LT.AND P6, PT, R2, c[0x0][0x17c], !P0 ;  /* 0x00005f0002007a0c */ /* 0x000fc400047c1270 */
[----:B------:R-:W-:Y:S01]  /*91d0*/  ISETP.LT.AND P5, PT, R12, c[0x0][0x17c], !P0 ;  /* 0x00005f000c007a0c */ /* 0x000fe200047a1270 */
[----:B------:R-:W-:Y:S01]  /*91e0*/  LDS R14, [R3.X4+0x1224] ;  /* 0x00122400030e7984 */ /* 0x000fe20000004800 */
[C---:B------:R-:W-:Y:S02]  /*91f0*/  IADD3 R2, R0.reuse, 0x75, RZ ;  /* 0x0000007500027810 */ /* 0x040fe40007ffe0ff */
[----:B------:R-:W-:Y:S01]  /*9200*/  IADD3 R12, R0, 0x76, RZ ;  /* 0x00000076000c7810 */ /* 0x000fe20007ffe0ff */
[C---:B--2---:R-:W-:Y:S01]  /*9210*/  IMAD.WIDE R10, R21.reuse, 0x2, R4 ;  /* 0x00000002150a7825 */ /* 0x044fe200078e0204 */
[----:B------:R-:W-:Y:S02]  /*9220*/  IADD3 R7, R21, c[0x0][0x198], RZ ;  /* 0x0000660015077a10 */ /* 0x000fe40007ffe0ff */
[----:B-1----:R-:W-:Y:S02]  /*9230*/  F2FP.PACK_AB R21, R18, R17 ;  /* 0x000000111215723e */ /* 0x002fe400000000ff */
[----:B---3--:R-:W-:Y:S01]  /*9240*/  IADD3 R9, R7, c[0x0][0x198], RZ ;  /* 0x0000660007097a10 */ /* 0x008fe20007ffe0ff */
[----:B------:R1:W-:Y:S01]  /*9250*/  @P4 STG.E.U16 [R10.64], R23 ;  /* 0x000000170a004986 */ /* 0x0003e2000c101506 */
[----:B------:R-:W-:Y:S01]  /*9260*/  PRMT R22, R13, 0x7610, R22 ;  /* 0x000076100d167816 */ /* 0x000fe20000000016 */
[--C-:B------:R-:W-:Y:S01]  /*9270*/  IMAD.WIDE R6, R7, 0x2, R4.reuse ;  /* 0x0000000207067825 */ /* 0x100fe200078e0204 */
[C---:B------:R-:W-:Y:S01]  /*9280*/  IADD3 R15, R9.reuse, c[0x0][0x198], RZ ;  /* 0x00006600090f7a10 */ /* 0x040fe20007ffe0ff */
[----:B------:R-:W-:Y:S01]  /*9290*/  LDS R18, [R3.X4+0x1830] ;  /* 0x0018300003127984 */ /* 0x000fe20000004800 */
[----:B------:R-:W-:Y:S01]  /*92a0*/  ISETP.LT.AND P4, PT, R2, c[0x0][0x17c], !P0 ;  /* 0x00005f0002007a0c */ /* 0x000fe20004781270 */
[----:B------:R-:W-:Y:S01]  /*92b0*/  IMAD.WIDE R8, R9, 0x2, R4 ;  /* 0x0000000209087825 */ /* 0x000fe200078e0204 */
[----:B------:R-:W-:Y:S01]  /*92c0*/  IADD3 R2, R0, 0x77, RZ ;  /* 0x0000007700027810 */ /* 0x000fe20007ffe0ff */
[----:B------:R2:W-:Y:S01]  /*92d0*/  @P3 STG.E.U16 [R6.64], R22 ;  /* 0x0000001606003986 */ /* 0x0005e2000c101506 */
[----:B------:R-:W-:-:S02]  /*92e0*/  ISETP.LT.AND P3, PT, R12, c[0x0][0x17c], !P0 ;  /* 0x00005f000c007a0c */ /* 0x000fc40004761270 */
[----:B------:R-:W-:Y:S01]  /*92f0*/  IADD3 R12, R0, 0x79, RZ ;  /* 0x00000079000c7810 */ /* 0x000fe20007ffe0ff */
[----:B-1----:R-:W-:Y:S01]  /*9300*/  IMAD.WIDE R10, R15, 0x2, R4 ;  /* 0x000000020f0a7825 */ /* 0x002fe200078e0204 */
[----:B------:R-:W-:Y:S02]  /*9310*/  PRMT R23, R13, 0x7632, R23 ;  /* 0x000076320d177816 */ /* 0x000fe40000000017 */
[----:B------:R-:W1:Y:S01]  /*9320*/  LDS R13, [R3.X4+0x1020] ;  /* 0x00102000030d7984 */ /* 0x000e620000004800 */
[----:B------:R-:W-:-:S03]  /*9330*/  IADD3 R15, R15, c[0x0][0x198], RZ ;  /* 0x000066000f0f7a10 */ /* 0x000fc60007ffe0ff */
[----:B------:R3:W-:Y:S01]  /*9340*/  @P2 STG.E.U16 [R8.64], R23 ;  /* 0x0000001708002986 */ /* 0x0007e2000c101506 */
[C---:B------:R-:W-:Y:S01]  /*9350*/  IADD3 R17, R15.reuse, c[0x0][0x198], RZ ;  /* 0x000066000f117a10 */ /* 0x040fe20007ffe0ff */
[----:B--2---:R-:W-:Y:S01]  /*9360*/  IMAD.WIDE R6, R15, 0x2, R4 ;  /* 0x000000020f067825 */ /* 0x004fe200078e0204 */
[----:B------:R-:W-:Y:S01]  /*9370*/  PRMT R22, R16, 0x7632, R22 ;  /* 0x0000763210167816 */ /* 0x000fe20000000016 */
[----:B------:R2:W-:Y:S01]  /*9380*/  @P1 STG.E.U16 [R10.64], R16 ;  /* 0x000000100a001986 */ /* 0x0005e2000c101506 */
[----:B------:R-:W-:Y:S02]  /*9390*/  ISETP.LT.AND P2, PT, R2, c[0x0][0x17c], !P0 ;  /* 0x00005f0002007a0c */ /* 0x000fe40004741270 */
[----:B------:R-:W-:Y:S01]  /*93a0*/  IADD3 R2, R0, 0x78, RZ ;  /* 0x0000007800027810 */ /* 0x000fe20007ffe0ff */
[----:B------:R-:W-:Y:S03]  /*93b0*/  LDS R16, [R3.X4+0x1428] ;  /* 0x0014280003107984 */ /* 0x000fe60000004800 */
[----:B------:R-:W-:Y:S01]  /*93c0*/  ISETP.LT.AND P1, PT, R2, c[0x0][0x17c], !P0 ;  /* 0x00005f0002007a0c */ /* 0x000fe20004721270 */
[----:B---3--:R-:W-:Y:S01]  /*93d0*/  IMAD.WIDE R8, R17, 0x2, R4 ;  /* 0x0000000211087825 */ /* 0x008fe200078e0204 */
[----:B------:R3:W-:Y:S01]  /*93e0*/  @P6 STG.E.U16 [R6.64], R22 ;  /* 0x0000001606006986 */ /* 0x0007e2000c101506 */
[----:B------:R-:W-:-:S02]  /*93f0*/  IADD3 R2, R0, 0x7a, RZ ;  /* 0x0000007a00027810 */ /* 0x000fc40007ffe0ff */
[----:B--2---:R-:W-:Y:S01]  /*9400*/  IADD3 R11, R17, c[0x0][0x198], RZ ;  /* 0x00006600110b7a10 */ /* 0x004fe20007ffe0ff */
[----:B------:R2:W-:Y:S01]  /*9410*/  @P5 STG.E.U16 [R8.64], R21 ;  /* 0x0000001508005986 */ /* 0x0005e2000c101506 */
[----:B0-----:R-:W-:Y:S02]  /*9420*/  F2FP.PACK_AB R10, R20, R19 ;  /* 0x00000013140a723e */ /* 0x001fe400000000ff */
[C---:B------:R-:W-:Y:S01]  /*9430*/  IADD3 R15, R11.reuse, c[0x0][0x198], RZ ;  /* 0x000066000b0f7a10 */ /* 0x040fe20007ffe0ff */
[----:B------:R-:W0:Y:S01]  /*9440*/  LDS R17, [R3.X4+0x162c] ;  /* 0x00162c0003117984 */ /* 0x000e220000004800 */
[----:B------:R-:W-:Y:S02]  /*9450*/  ISETP.LT.AND P5, PT, R2, c[0x0][0x17c], !P0 ;  /* 0x00005f0002007a0c */ /* 0x000fe400047a1270 */
[----:B------:R-:W-:Y:S01]  /*9460*/  IADD3 R2, R0, 0x7b, RZ ;  /* 0x0000007b00027810 */ /* 0x000fe20007ffe0ff */
[----:B------:R-:W4:Y:S01]  /*9470*/  LDS R19, [R3.X4+0x1a34] ;  /* 0x001a340003137984 */ /* 0x000f220000004800 */
[----:B---3--:R-:W-:Y:S01]  /*9480*/  IMAD.WIDE R6, R11, 0x2, R4 ;  /* 0x000000020b067825 */ /* 0x008fe200078e0204 */
[----:B------:R-:W-:-:S02]  /*9490*/  IADD3 R11, R15, c[0x0][0x198], RZ ;  /* 0x000066000f0b7a10 */ /* 0x000fc40007ffe0ff */
[----:B--2---:R-:W-:Y:S01]  /*94a0*/  PRMT R9, R21, 0x7632, R9 ;  /* 0x0000763215097816 */ /* 0x004fe20000000009 */
[----:B------:R-:W-:Y:S01]  /*94b0*/  LDS R20, [R3.X4+0x1c38] ;  /* 0x001c380003147984 */ /* 0x000fe20000004800 */
[----:B------:R-:W-:Y:S02]  /*94c0*/  IADD3 R23, R11, c[0x0][0x198], RZ ;  /* 0x000066000b177a10 */ /* 0x000fe40007ffe0ff */
[----:B------:R-:W-:Y:S01]  /*94d0*/  ISETP.LT.AND P6, PT, R12, c[0x0][0x17c], !P0 ;  /* 0x00005f000c007a0c */ /* 0x000fe200047c1270 */
[----:B------:R-:W2:Y:S01]  /*94e0*/  LDS R21, [R3.X4+0x1e3c] ;  /* 0x001e3c0003157984 */ /* 0x000ea20000004800 */
[----:B------:R-:W-:Y:S02]  /*94f0*/  PRMT R12, R10, 0x7632, R12 ;  /* 0x000076320a0c7816 */ /* 0x000fe4000000000c */
[----:B-1----:R-:W-:Y:S01]  /*9500*/  F2FP.PACK_AB R14, R14, R13 ;  /* 0x0000000d0e0e723e */ /* 0x002fe200000000ff */
[----:B------:R1:W-:Y:S01]  /*9510*/  @P4 STG.E.U16 [R6.64], R9 ;  /* 0x0000000906004986 */ /* 0x0003e2000c101506 */
[----:B------:R-:W-:-:S02]  /*9520*/  ISETP.LT.AND P4, PT, R2, c[0x0][0x17c], !P0 ;  /* 0x00005f0002007a0c */ /* 0x000fc40004781270 */
[----:B------:R-:W-:Y:S01]  /*9530*/  IADD3 R2, R0, 0x7c, RZ ;  /* 0x0000007c00027810 */ /* 0x000fe20007ffe0ff */
[----:B-1----:R-:W-:Y:S01]  /*9540*/  IMAD.WIDE R8, R15, 0x2, R4 ;  /* 0x000000020f087825 */ /* 0x002fe200078e0204 */
[----:B------:R-:W-:Y:S02]  /*9550*/  IADD3 R15, R23, c[0x0][0x198], RZ ;  /* 0x00006600170f7a10 */ /* 0x000fe40007ffe0ff */
[----:B------:R-:W-:Y:S01]  /*9560*/  PRMT R7, R10, 0x7610, R7 ;  /* 0x000076100a077816 */ /* 0x000fe20000000007 */
[--C-:B------:R-:W-:Y:S01]  /*9570*/  IMAD.WIDE R10, R11, 0x2, R4.reuse ;  /* 0x000000020b0a7825 */ /* 0x100fe200078e0204 */
[----:B------:R-:W-:Y:S02]  /*9580*/  IADD3 R25, R15, c[0x0][0x198], RZ ;  /* 0x000066000f197a10 */ /* 0x000fe40007ffe0ff */
[----:B------:R-:W-:Y:S01]  /*9590*/  IADD3 R6, R0, 0x7d, RZ ;  /* 0x0000007d00067810 */ /* 0x000fe20007ffe0ff */
[----:B------:R1:W-:Y:S01]  /*95a0*/  @P3 STG.E.U16 [R8.64], R7 ;  /* 0x0000000708003986 */ /* 0x0003e2000c101506 */
[----:B------:R-:W-:Y:S01]  /*95b0*/  ISETP.LT.AND P3, PT, R2, c[0x0][0x17c], !P0 ;  /* 0x00005f0002007a0c */ /* 0x000fe20004761270 */
[----:B------:R-:W-:Y:S01]  /*95c0*/  IMAD.WIDE R2, R23, 0x2, R4 ;  /* 0x0000000217027825 */ /* 0x000fe200078e0204 */
[----:B------:R-:W-:Y:S01]  /*95d0*/  IADD3 R13, R25, c[0x0][0x198], RZ ;  /* 0x00006600190d7a10 */ /* 0x000fe20007ffe0ff */
[----:B------:R3:W-:Y:S01]  /*95e0*/  @P2 STG.E.U16 [R10.64], R12 ;  /* 0x0000000c0a002986 */ /* 0x0007e2000c101506 */
[----:B------:R-:W-:-:S02]  /*95f0*/  ISETP.LT.AND P2, PT, R6, c[0x0][0x17c], !P0 ;  /* 0x00005f0006007a0c */ /* 0x000fc40004741270 */
[C---:B------:R-:W-:Y:S02]  /*9600*/  IADD3 R6, R0.reuse, 0x7e, RZ ;  /* 0x0000007e00067810 */ /* 0x040fe40007ffe0ff */
[----:B------:R-:W-:Y:S02]  /*9610*/  IADD3 R0, R0, 0x7f, RZ ;  /* 0x0000007f00007810 */ /* 0x000fe40007ffe0ff */
[----:B------:R-:W-:Y:S02]  /*9620*/  IADD3 R23, R13, c[0x0][0x198], RZ ;  /* 0x000066000d177a10 */ /* 0x000fe40007ffe0ff */
[----:B-1----:R-:W-:Y:S02]  /*9630*/  PRMT R9, R14, 0x7610, R9 ;  /* 0x000076100e097816 */ /* 0x002fe40000000009 */
[----:B------:R-:W-:Y:S01]  /*9640*/  IADD3 R27, R23, c[0x0][0x198], RZ ;  /* 0x00006600171b7a10 */ /* 0x000fe20007ffe0ff */
[--C-:B---3--:R-:W-:Y:S01]  /*9650*/  IMAD.WIDE R10, R13, 0x2, R4.reuse ;  /* 0x000000020d0a7825 */ /* 0x108fe200078e0204 */
[----:B0-----:R-:W-:Y:S01]  /*9660*/  F2FP.PACK_AB R16, R17, R16 ;  /* 0x000000101110723e */ /* 0x001fe200000000ff */
[----:B------:R0:W-:Y:S01]  /*9670*/  @P1 STG.E.U16 [R2.64], R9 ;  /* 0x0000000902001986 */ /* 0x0001e2000c101506 */
[----:B------:R-:W-:Y:S01]  /*9680*/  ISETP.LT.AND P1, PT, R6, c[0x0][0x17c], !P0 ;  /* 0x00005f0006007a0c */ /* 0x000fe20004721270 */
[----:B------:R-:W-:Y:S01]  /*9690*/  IMAD.WIDE R6, R15, 0x2, R4 ;  /* 0x000000020f067825 */ /* 0x000fe200078e0204 */
[----:B------:R-:W-:-:S02]  /*96a0*/  ISETP.LT.AND P0, PT, R0, c[0x0][0x17c], !P0 ;  /* 0x00005f0000007a0c */ /* 0x000fc40004701270 */
[----:B------:R-:W-:Y:S01]  /*96b0*/  PRMT R0, R14, 0x7632, R0 ;  /* 0x000076320e007816 */ /* 0x000fe20000000000 */
[--C-:B------:R-:W-:Y:S01]  /*96c0*/  IMAD.WIDE R12, R23, 0x2, R4.reuse ;  /* 0x00000002170c7825 */ /* 0x100fe200078e0204 */
[----:B------:R-:W-:Y:S02]  /*96d0*/  IADD3 R29, R27, c[0x0][0x198], RZ ;  /* 0x000066001b1d7a10 */ /* 0x000fe40007ffe0ff */
[----:B----4-:R-:W-:Y:S01]  /*96e0*/  F2FP.PACK_AB R18, R19, R18 ;  /* 0x000000121312723e */ /* 0x010fe200000000ff */
[----:B------:R1:W-:Y:S01]  /*96f0*/  @P6 STG.E.U16 [R6.64], R0 ;  /* 0x0000000006006986 */ /* 0x0003e2000c101506 */
[----:B------:R-:W-:Y:S01]  /*9700*/  IMAD.WIDE R14, R27, 0x2, R4 ;  /* 0x000000021b0e7825 */ /* 0x000fe200078e0204 */
[----:B--2---:R-:W-:Y:S02]  /*9710*/  F2FP.PACK_AB R20, R21, R20 ;  /* 0x000000141514723e */ /* 0x004fe400000000ff */
[----:B------:R-:W-:Y:S01]  /*9720*/  PRMT R17, R18, 0x7632, R17 ;  /* 0x0000763212117816 */ /* 0x000fe20000000011 */
[----:B0-----:R-:W-:Y:S01]  /*9730*/  IMAD.WIDE R8, R25, 0x2, R4 ;  /* 0x0000000219087825 */ /* 0x001fe200078e0204 */
[----:B------:R-:W-:-:S03]  /*9740*/  IADD3 R25, R29, c[0x0][0x198], RZ ;  /* 0x000066001d197a10 */ /* 0x000fc60007ffe0ff */
[----:B------:R-:W-:Y:S01]  /*9750*/  IMAD.WIDE R2, R29, 0x2, R4 ;  /* 0x000000021d027825 */ /* 0x000fe200078e0204 */
[----:B------:R0:W-:Y:S01]  /*9760*/  @P5 STG.E.U16 [R8.64], R16 ;  /* 0x0000001008005986 */ /* 0x0001e2000c101506 */
[----:B-1----:R-:W-:Y:S02]  /*9770*/  PRMT R7, R16, 0x7632, R7 ;  /* 0x0000763210077816 */ /* 0x002fe40000000007 */
[----:B------:R-:W-:-:S03]  /*9780*/  IMAD.WIDE R4, R25, 0x2, R4 ;  /* 0x0000000219047825 */ /* 0x000fc600078e0204 */
[----:B------:R0:W-:Y:S04]  /*9790*/  @P4 STG.E.U16 [R10.64], R7 ;  /* 0x000000070a004986 */ /* 0x0001e8000c101506 */
[----:B------:R0:W-:Y:S04]  /*97a0*/  @P3 STG.E.U16 [R12.64], R18 ;  /* 0x000000120c003986 */ /* 0x0001e8000c101506 */
[----:B------:R0:W-:Y:S04]  /*97b0*/  @P2 STG.E.U16 [R14.64], R17 ;  /* 0x000000110e002986 */ /* 0x0001e8000c101506 */
[----:B------:R0:W-:Y:S01]  /*97c0*/  @P1 STG.E.U16 [R2.64], R20 ;  /* 0x0000001402001986 */ /* 0x0001e2000c101506 */
[----:B------:R-:W-:Y:S05]  /*97d0*/  @!P0 EXIT ;  /* 0x000000000000894d */ /* 0x000fea0003800000 */
[----:B0-----:R-:W-:-:S05]  /*97e0*/  PRMT R2, R20, 0x7632, R2 ;  /* 0x0000763214027816 */ /* 0x001fca0000000002 */
[----:B------:R-:W-:Y:S01]  /*97f0*/  STG.E.U16 [R4.64], R2 ;  /* 0x0000000204007986 */ /* 0x000fe2000c101506 */
[----:B------:R-:W-:Y:S05]  /*9800*/  EXIT ;  /* 0x000000000000794d */ /* 0x000fea0003800000 */
.L_x_3:
[----:B------:R-:W-:-:S00]  /*9810*/  BRA `(.L_x_3) ;  /* 0xfffffff000007947 */ /* 0x000fc0000383ffff */
[----:B------:R-:W-:-:S00]  /*9820*/  NOP ;  /* 0x0000000000007918 */ /* 0x000fc00000000000 */
        /* <DEDUP_REMOVED lines=13> */
.L_x_4:


//--------------------- .nv.shared.matmul_kernel_01234567891011 --------------------------
	.section	.nv.shared.matmul_kernel_01234567891011,"aw",@nobits
	.align	16
